	.target	sm_90a

	.elftype	@"ET_EXEC"


//--------------------- .note.nv.tkinfo           --------------------------
	.section	.note.nv.tkinfo,"",@"SHT_NOTE"
	.sectionflags	@"SHF_NOTE_NV_TKINFO"
	.tkinfo
        /*0018*/ 	.word	0x00000002
        /*0030*/ 	.string	""
        /*0030*/ 	.string	"ptxas"
        /*0030*/ 	.string	"Cuda compilation tools, release 13.0, V13.0.88"
        /*0030*/ 	.string	"Build cuda_13.0.r13.0/compiler.36424714_0"
        /*0030*/ 	.string	"-arch sm_90a -m 64 "



//--------------------- .note.nv.cuinfo           --------------------------
	.section	.note.nv.cuinfo,"",@"SHT_NOTE"
	.sectionflags	@"SHF_NOTE_NV_CUINFO"
        /*0018*/ 	.short	0x0002
        /*001a*/ 	.short	0x005a
        /*001c*/ 	.short	0x0082
	.zero		2


//--------------------- .nv.info                  --------------------------
	.section	.nv.info,"",@"SHT_CUDA_INFO"
	.align	4


	//----- nvinfo : EIATTR_REGCOUNT
	.align		4
        /*0000*/ 	.byte	0x04, 0x2f
        /*0002*/ 	.short	(.L_15 - .L_14)
	.align		4
.L_14:
        /*0004*/ 	.word	index@(_ZN7cutlass13device_kernelINS_4gemm6kernel13GemmUniversalIN4cute5tupleIJiiiiEEENS1_10collective13CollectiveMmaINS1_34MainloopSm90TmaGmmaWarpSpecializedILi7ENS5_IJNS4_1CILi1EEESB_SB_EEENS1_35KernelTmaWarpSpecializedCooperativeEEENS5_IJNSA_ILi128EEESF_NSA_ILi64EEEEEENS_10bfloat16_tENS5_IJlSB_lEEESI_SJ_NS4_8TiledMMAINS4_8MMA_AtomIJNS4_4SM904GMMA28MMA_64x128x16_F32BF16BF16_SSILNSN_5MajorE0ELSP_0ELNSN_7ScaleInE1ELSQ_1EEEEEENS4_6LayoutINS5_IJNSA_ILi2EEESB_SB_EEENS5_IJSB_NSA_ILi0EEESW_EEEEENS5_IJNS4_10UnderscoreESZ_SZ_EEEEENS4_13SM90_TMA_LOADENS4_14ComposedLayoutINS4_7SwizzleILi3ELi4ELi3EEENS4_18smem_ptr_flag_bitsILi16EEENST_INS5_IJNSA_ILi8EEESG_EEENS5_IJSG_SB_EEEEEEEvNS4_8identityES12_S1C_vS1D_EENS_8epilogue10collective6detail29Sm90TmaWarpSpecializedAdapterINS1G_15DefaultEpilogueISI_SJ_SJ_NS1F_6thread17LinearCombinationISI_Li1EffLNS1K_9ScaleType4KindE0ELNS_15FloatRoundStyleE2ESI_EENS1_15EpilogueDefaultEEEEEvvEEEEvNT_6ParamsE)
        /*0008*/ 	.word	0x000000a8


	//----- nvinfo : EIATTR_FRAME_SIZE
	.align		4
.L_15:
        /*000c*/ 	.byte	0x04, 0x11
        /*000e*/ 	.short	(.L_17 - .L_16)
	.align		4
.L_16:
        /*0010*/ 	.word	index@(_ZN7cutlass13device_kernelINS_4gemm6kernel13GemmUniversalIN4cute5tupleIJiiiiEEENS1_10collective13CollectiveMmaINS1_34MainloopSm90TmaGmmaWarpSpecializedILi7ENS5_IJNS4_1CILi1EEESB_SB_EEENS1_35KernelTmaWarpSpecializedCooperativeEEENS5_IJNSA_ILi128EEESF_NSA_ILi64EEEEEENS_10bfloat16_tENS5_IJlSB_lEEESI_SJ_NS4_8TiledMMAINS4_8MMA_AtomIJNS4_4SM904GMMA28MMA_64x128x16_F32BF16BF16_SSILNSN_5MajorE0ELSP_0ELNSN_7ScaleInE1ELSQ_1EEEEEENS4_6LayoutINS5_IJNSA_ILi2EEESB_SB_EEENS5_IJSB_NSA_ILi0EEESW_EEEEENS5_IJNS4_10UnderscoreESZ_SZ_EEEEENS4_13SM90_TMA_LOADENS4_14ComposedLayoutINS4_7SwizzleILi3ELi4ELi3EEENS4_18smem_ptr_flag_bitsILi16EEENST_INS5_IJNSA_ILi8EEESG_EEENS5_IJSG_SB_EEEEEEEvNS4_8identityES12_S1C_vS1D_EENS_8epilogue10collective6detail29Sm90TmaWarpSpecializedAdapterINS1G_15DefaultEpilogueISI_SJ_SJ_NS1F_6thread17LinearCombinationISI_Li1EffLNS1K_9ScaleType4KindE0ELNS_15FloatRoundStyleE2ESI_EENS1_15EpilogueDefaultEEEEEvvEEEEvNT_6ParamsE)
        /*0014*/ 	.word	0x00000000


	//----- nvinfo : EIATTR_MIN_STACK_SIZE
	.align		4
.L_17:
        /*0018*/ 	.byte	0x04, 0x12
        /*001a*/ 	.short	(.L_19 - .L_18)
	.align		4
.L_18:
        /*001c*/ 	.word	index@(_ZN7cutlass13device_kernelINS_4gemm6kernel13GemmUniversalIN4cute5tupleIJiiiiEEENS1_10collective13CollectiveMmaINS1_34MainloopSm90TmaGmmaWarpSpecializedILi7ENS5_IJNS4_1CILi1EEESB_SB_EEENS1_35KernelTmaWarpSpecializedCooperativeEEENS5_IJNSA_ILi128EEESF_NSA_ILi64EEEEEENS_10bfloat16_tENS5_IJlSB_lEEESI_SJ_NS4_8TiledMMAINS4_8MMA_AtomIJNS4_4SM904GMMA28MMA_64x128x16_F32BF16BF16_SSILNSN_5MajorE0ELSP_0ELNSN_7ScaleInE1ELSQ_1EEEEEENS4_6LayoutINS5_IJNSA_ILi2EEESB_SB_EEENS5_IJSB_NSA_ILi0EEESW_EEEEENS5_IJNS4_10UnderscoreESZ_SZ_EEEEENS4_13SM90_TMA_LOADENS4_14ComposedLayoutINS4_7SwizzleILi3ELi4ELi3EEENS4_18smem_ptr_flag_bitsILi16EEENST_INS5_IJNSA_ILi8EEESG_EEENS5_IJSG_SB_EEEEEEEvNS4_8identityES12_S1C_vS1D_EENS_8epilogue10collective6detail29Sm90TmaWarpSpecializedAdapterINS1G_15DefaultEpilogueISI_SJ_SJ_NS1F_6thread17LinearCombinationISI_Li1EffLNS1K_9ScaleType4KindE0ELNS_15FloatRoundStyleE2ESI_EENS1_15EpilogueDefaultEEEEEvvEEEEvNT_6ParamsE)
        /*0020*/ 	.word	0x00000000
.L_19:


//--------------------- .nv.compat                --------------------------
	.section	.nv.compat,"",@"SHT_CUDA_COMPAT_INFO"
	.align	4
        /*0000*/ 	.byte	0x02, 0x09, 0x01, 0x00, 0x02, 0x02, 0x04, 0x00, 0x02, 0x05, 0x05, 0x00, 0x03, 0x07, 0x01, 0x01
        /*0010*/ 	.byte	0x02, 0x03, 0x01, 0x00, 0x02, 0x06, 0x01, 0x00, 0x04, 0x0b, 0x08, 0x00, 0x00, 0x00, 0x00, 0x00
        /*0020*/ 	.byte	0x00, 0x00, 0x00, 0x00


//--------------------- .nv.info._ZN7cutlass13device_kernelINS_4gemm6kernel13GemmUniversalIN4cute5tupleIJiiiiEEENS1_10collective13CollectiveMmaINS1_34MainloopSm90TmaGmmaWarpSpecializedILi7ENS5_IJNS4_1CILi1EEESB_SB_EEENS1_35KernelTmaWarpSpecializedCooperativeEEENS5_IJNSA_ILi128EEESF_NSA_ILi64EEEEEENS_10bfloat16_tENS5_IJlSB_lEEESI_SJ_NS4_8TiledMMAINS4_8MMA_AtomIJNS4_4SM904GMMA28MMA_64x128x16_F32BF16BF16_SSILNSN_5MajorE0ELSP_0ELNSN_7ScaleInE1ELSQ_1EEEEEENS4_6LayoutINS5_IJNSA_ILi2EEESB_SB_EEENS5_IJSB_NSA_ILi0EEESW_EEEEENS5_IJNS4_10UnderscoreESZ_SZ_EEEEENS4_13SM90_TMA_LOADENS4_14ComposedLayoutINS4_7SwizzleILi3ELi4ELi3EEENS4_18smem_ptr_flag_bitsILi16EEENST_INS5_IJNSA_ILi8EEESG_EEENS5_IJSG_SB_EEEEEEEvNS4_8identityES12_S1C_vS1D_EENS_8epilogue10collective6detail29Sm90TmaWarpSpecializedAdapterINS1G_15DefaultEpilogueISI_SJ_SJ_NS1F_6thread17LinearCombinationISI_Li1EffLNS1K_9ScaleType4KindE0ELNS_15FloatRoundStyleE2ESI_EENS1_15EpilogueDefaultEEEEEvvEEEEvNT_6ParamsE --------------------------
	.section	.nv.info._ZN7cutlass13device_kernelINS_4gemm6kernel13GemmUniversalIN4cute5tupleIJiiiiEEENS1_10collective13CollectiveMmaINS1_34MainloopSm90TmaGmmaWarpSpecializedILi7ENS5_IJNS4_1CILi1EEESB_SB_EEENS1_35KernelTmaWarpSpecializedCooperativeEEENS5_IJNSA_ILi128EEESF_NSA_ILi64EEEEEENS_10bfloat16_tENS5_IJlSB_lEEESI_SJ_NS4_8TiledMMAINS4_8MMA_AtomIJNS4_4SM904GMMA28MMA_64x128x16_F32BF16BF16_SSILNSN_5MajorE0ELSP_0ELNSN_7ScaleInE1ELSQ_1EEEEEENS4_6LayoutINS5_IJNSA_ILi2EEESB_SB_EEENS5_IJSB_NSA_ILi0EEESW_EEEEENS5_IJNS4_10UnderscoreESZ_SZ_EEEEENS4_13SM90_TMA_LOADENS4_14ComposedLayoutINS4_7SwizzleILi3ELi4ELi3EEENS4_18smem_ptr_flag_bitsILi16EEENST_INS5_IJNSA_ILi8EEESG_EEENS5_IJSG_SB_EEEEEEEvNS4_8identityES12_S1C_vS1D_EENS_8epilogue10collective6detail29Sm90TmaWarpSpecializedAdapterINS1G_15DefaultEpilogueISI_SJ_SJ_NS1F_6thread17LinearCombinationISI_Li1EffLNS1K_9ScaleType4KindE0ELNS_15FloatRoundStyleE2ESI_EENS1_15EpilogueDefaultEEEEEvvEEEEvNT_6ParamsE,"",@"SHT_CUDA_INFO"
	.sectionflags	@""
	.align	4


	//----- nvinfo : EIATTR_CUDA_API_VERSION
	.align		4
        /*0000*/ 	.byte	0x04, 0x37
        /*0002*/ 	.short	(.L_21 - .L_20)
.L_20:
        /*0004*/ 	.word	0x00000082


	//----- nvinfo : EIATTR_KPARAM_INFO
	.align		4
.L_21:
        /*0008*/ 	.byte	0x04, 0x17
        /*000a*/ 	.short	(.L_23 - .L_22)
.L_22:
        /*000c*/ 	.word	0x00000000
        /*0010*/ 	.short	0x0000
        /*0012*/ 	.short	0x0070
        /*0014*/ 	.byte	0x00, 0xf0, 0x01, 0x10


	//----- nvinfo : EIATTR_SPARSE_MMA_MASK
	.align		4
.L_23:
        /*0018*/ 	.byte	0x03, 0x50
        /*001a*/ 	.short	0x0000


	//----- nvinfo : EIATTR_MAXREG_COUNT
	.align		4
        /*001c*/ 	.byte	0x03, 0x1b
        /*001e*/ 	.short	0x00a8


	//----- nvinfo : EIATTR_NUM_BARRIERS
	.align		4
        /*0020*/ 	.byte	0x02, 0x4c
        /*0022*/ 	.byte	0x01
	.zero		1


	//----- nvinfo : EIATTR_EXTERNS
	.align		4
        /*0024*/ 	.byte	0x04, 0x0f
        /*0026*/ 	.short	(.L_25 - .L_24)


	//   ....[0]....
	.align		4
.L_24:
        /*0028*/ 	.word	index@(__assertfail)


	//----- nvinfo : EIATTR_MERCURY_ISA_VERSION
	.align		4
.L_25:
        /*002c*/ 	.byte	0x03, 0x5f
        /*002e*/ 	.short	0x0101


	//----- nvinfo : EIATTR_INT_WARP_WIDE_INSTR_OFFSETS
	.align		4
        /*0030*/ 	.byte	0x04, 0x31
        /*0032*/ 	.short	(.L_27 - .L_26)


	//   ....[0]....
.L_26:
        /*0034*/ 	.word	0x00000450


	//   ....[1]....
        /*0038*/ 	.word	0x00000460


	//   ....[2]....
        /*003c*/ 	.word	0x00000520


	//----- nvinfo : EIATTR_COOP_GROUP_MASK_REGIDS
	.align		4
.L_27:
        /*0040*/ 	.byte	0x04, 0x29
        /*0042*/ 	.short	(.L_29 - .L_28)


	//   ....[0]....
.L_28:
        /*0044*/ 	.word	0xffffffff


	//   ....[1]....
        /*0048*/ 	.word	0xffffffff


	//   ....[2]....
        /*004c*/ 	.word	0xffffffff


	//   ....[3]....
        /*0050*/ 	.word	0xffffffff


	//   ....[4]....
        /*0054*/ 	.word	0xffffffff


	//----- nvinfo : EIATTR_COOP_GROUP_INSTR_OFFSETS
	.align		4
.L_29:
        /*0058*/ 	.byte	0x04, 0x28
        /*005a*/ 	.short	(.L_31 - .L_30)


	//   ....[0]....
.L_30:
        /*005c*/ 	.word	0x00000060


	//   ....[1]....
        /*0060*/ 	.word	0x00000070


	//   ....[2]....
        /*0064*/ 	.word	0x00000130


	//   ....[3]....
        /*0068*/ 	.word	0x00000320


	//   ....[4]....
        /*006c*/ 	.word	0x00001220


	//----- nvinfo : EIATTR_REG_RECONFIG
	.align		4
.L_31:
        /*0070*/ 	.byte	0x01, 0x54
	.zero		2


	//----- nvinfo : EIATTR_SYSCALL_OFFSETS
	.align		4
        /*0074*/ 	.byte	0x04, 0x46
        /*0076*/ 	.short	(.L_33 - .L_32)


	//   ....[0]....
.L_32:
        /*0078*/ 	.word	0x00001410


	//----- nvinfo : EIATTR_MBARRIER_INSTR_OFFSETS
	.align		4
.L_33:
        /*007c*/ 	.byte	0x04, 0x39
        /*007e*/ 	.short	(.L_35 - .L_34)


	//   ....[0]....
.L_34:
        /*0080*/ 	.word	0x00000230
        /*0084*/ 	.word	0x000000ff
        /*0088*/ 	.word	0x00000000
        /*008c*/ 	.short	0x0100
        /*008e*/ 	.byte	0x08
	.zero		1


	//   ....[1]....
        /*0090*/ 	.word	0x00000240
        /*0094*/ 	.word	0x000000ff
        /*0098*/ 	.word	0x00000038
        /*009c*/ 	.short	0x0100
        /*009e*/ 	.byte	0x08
	.zero		1


	//   ....[2]....
        /*00a0*/ 	.word	0x00000250
        /*00a4*/ 	.word	0x000000ff
        /*00a8*/ 	.word	0x00000008
        /*00ac*/ 	.short	0x0100
        /*00ae*/ 	.byte	0x08
	.zero		1


	//   ....[3]....
        /*00b0*/ 	.word	0x00000260
        /*00b4*/ 	.word	0x000000ff
        /*00b8*/ 	.word	0x00000040
        /*00bc*/ 	.short	0x0100
        /*00be*/ 	.byte	0x08
	.zero		1


	//   ....[4]....
        /*00c0*/ 	.word	0x00000270
        /*00c4*/ 	.word	0x000000ff
        /*00c8*/ 	.word	0x00000010
        /*00cc*/ 	.short	0x0100
        /*00ce*/ 	.byte	0x08
	.zero		1


	//   ....[5]....
        /*00d0*/ 	.word	0x00000280
        /*00d4*/ 	.word	0x000000ff
        /*00d8*/ 	.word	0x00000048
        /*00dc*/ 	.short	0x0100
        /*00de*/ 	.byte	0x08
	.zero		1


	//   ....[6]....
        /*00e0*/ 	.word	0x00000290
        /*00e4*/ 	.word	0x000000ff
        /*00e8*/ 	.word	0x00000018
        /*00ec*/ 	.short	0x0100
        /*00ee*/ 	.byte	0x08
	.zero		1


	//   ....[7]....
        /*00f0*/ 	.word	0x000002a0
        /*00f4*/ 	.word	0x000000ff
        /*00f8*/ 	.word	0x00000050
        /*00fc*/ 	.short	0x0100
        /*00fe*/ 	.byte	0x08
	.zero		1


	//   ....[8]....
        /*0100*/ 	.word	0x000002b0
        /*0104*/ 	.word	0x000000ff
        /*0108*/ 	.word	0x00000020
        /*010c*/ 	.short	0x0100
        /*010e*/ 	.byte	0x08
	.zero		1


	//   ....[9]....
        /*0110*/ 	.word	0x000002c0
        /*0114*/ 	.word	0x000000ff
        /*0118*/ 	.word	0x00000058
        /*011c*/ 	.short	0x0100
        /*011e*/ 	.byte	0x08
	.zero		1


	//   ....[10]....
        /*0120*/ 	.word	0x000002d0
        /*0124*/ 	.word	0x000000ff
        /*0128*/ 	.word	0x00000028
        /*012c*/ 	.short	0x0100
        /*012e*/ 	.byte	0x08
	.zero		1


	//   ....[11]....
        /*0130*/ 	.word	0x000002e0
        /*0134*/ 	.word	0x000000ff
        /*0138*/ 	.word	0x00000060
        /*013c*/ 	.short	0x0100
        /*013e*/ 	.byte	0x08
	.zero		1


	//   ....[12]....
        /*0140*/ 	.word	0x000002f0
        /*0144*/ 	.word	0x000000ff
        /*0148*/ 	.word	0x00000030
        /*014c*/ 	.short	0x0100
        /*014e*/ 	.byte	0x08
	.zero		1


	//   ....[13]....
        /*0150*/ 	.word	0x00000300
        /*0154*/ 	.word	0x000000ff
        /*0158*/ 	.word	0x00000068
        /*015c*/ 	.short	0x0100
        /*015e*/ 	.byte	0x08
	.zero		1


	//   ....[14]....
        /*0160*/ 	.word	0x000005a0
        /*0164*/ 	.word	0x000000ff
        /*0168*/ 	.word	0x00000080
        /*016c*/ 	.short	0x0100
        /*016e*/ 	.byte	0x08
	.zero		1


	//   ....[15]....
        /*0170*/ 	.word	0x00000620
        /*0174*/ 	.word	0x000000ff
        /*0178*/ 	.word	0x00000088
        /*017c*/ 	.short	0x0100
        /*017e*/ 	.byte	0x08
	.zero		1


	//   ....[16]....
        /*0180*/ 	.word	0x00001490
        /*0184*/ 	.word	0x00000003
        /*0188*/ 	.word	0x00000000
        /*018c*/ 	.short	0x010a
        /*018e*/ 	.byte	0x3f
	.zero		1


	//   ....[17]....
        /*0190*/ 	.word	0x000014f0
        /*0194*/ 	.word	0x00000003
        /*0198*/ 	.word	0x00000000
        /*019c*/ 	.short	0x010a
        /*019e*/ 	.byte	0x3f
	.zero		1


	//   ....[18]....
        /*01a0*/ 	.word	0x00001840
        /*01a4*/ 	.word	0x000000ff
        /*01a8*/ 	.word	0x00000000
        /*01ac*/ 	.short	0x010a
        /*01ae*/ 	.byte	0x07
	.zero		1


	//   ....[19]....
        /*01b0*/ 	.word	0x00001880
        /*01b4*/ 	.word	0x000000ff
        /*01b8*/ 	.word	0x00000000
        /*01bc*/ 	.short	0x010a
        /*01be*/ 	.byte	0x07
	.zero		1


	//   ....[20]....
        /*01c0*/ 	.word	0x00001ae0
        /*01c4*/ 	.word	0x000000ff
        /*01c8*/ 	.word	0x00000000
        /*01cc*/ 	.short	0x0101
        /*01ce*/ 	.byte	0x07
	.zero		1


	//   ....[21]....
        /*01d0*/ 	.word	0x00001ce0
        /*01d4*/ 	.word	0x000000ff
        /*01d8*/ 	.word	0x00000000
        /*01dc*/ 	.short	0x0101
        /*01de*/ 	.byte	0x04
	.zero		1


	//   ....[22]....
        /*01e0*/ 	.word	0x00006ee0
        /*01e4*/ 	.word	0x0000000e
        /*01e8*/ 	.word	0x00000038
        /*01ec*/ 	.short	0x010a
        /*01ee*/ 	.byte	0x3f
	.zero		1


	//   ....[23]....
        /*01f0*/ 	.word	0x000072b0
        /*01f4*/ 	.word	0x00000006
        /*01f8*/ 	.word	0x00000088
        /*01fc*/ 	.short	0x0101
        /*01fe*/ 	.byte	0x3f
	.zero		1


	//   ....[24]....
        /*0200*/ 	.word	0x00007990
        /*0204*/ 	.word	0x00000007
        /*0208*/ 	.word	0x00000000
        /*020c*/ 	.short	0x010a
        /*020e*/ 	.byte	0x3f
	.zero		1


	//   ....[25]....
        /*0210*/ 	.word	0x00007a10
        /*0214*/ 	.word	0x00000009
        /*0218*/ 	.word	0x00000000
        /*021c*/ 	.short	0x010a
        /*021e*/ 	.byte	0x3f
	.zero		1


	//   ....[26]....
        /*0220*/ 	.word	0x00007aa0
        /*0224*/ 	.word	0x00000006
        /*0228*/ 	.word	0x00000000
        /*022c*/ 	.short	0x010a
        /*022e*/ 	.byte	0x3f
	.zero		1


	//   ....[27]....
        /*0230*/ 	.word	0x00007b30
        /*0234*/ 	.word	0x00000009
        /*0238*/ 	.word	0x00000000
        /*023c*/ 	.short	0x010a
        /*023e*/ 	.byte	0x3f
	.zero		1


	//   ....[28]....
        /*0240*/ 	.word	0x00007bc0
        /*0244*/ 	.word	0x00000006
        /*0248*/ 	.word	0x00000000
        /*024c*/ 	.short	0x010a
        /*024e*/ 	.byte	0x3f
	.zero		1


	//   ....[29]....
        /*0250*/ 	.word	0x00007c50
        /*0254*/ 	.word	0x00000009
        /*0258*/ 	.word	0x00000000
        /*025c*/ 	.short	0x010a
        /*025e*/ 	.byte	0x3f
	.zero		1


	//   ....[30]....
        /*0260*/ 	.word	0x00007ce0
        /*0264*/ 	.word	0x00000003
        /*0268*/ 	.word	0x00000000
        /*026c*/ 	.short	0x010a
        /*026e*/ 	.byte	0x3f
	.zero		1


	//   ....[31]....
        /*0270*/ 	.word	0x00007d40
        /*0274*/ 	.word	0x00000003
        /*0278*/ 	.word	0x00000000
        /*027c*/ 	.short	0x010a
        /*027e*/ 	.byte	0x3f
	.zero		1


	//   ....[32]....
        /*0280*/ 	.word	0x00007da0
        /*0284*/ 	.word	0x00000004
        /*0288*/ 	.word	0x00000000
        /*028c*/ 	.short	0x010a
        /*028e*/ 	.byte	0x3f
	.zero		1


	//   ....[33]....
        /*0290*/ 	.word	0x00007e70
        /*0294*/ 	.word	0x0000000e
        /*0298*/ 	.word	0x00000038
        /*029c*/ 	.short	0x010a
        /*029e*/ 	.byte	0x3f
	.zero		1


	//   ....[34]....
        /*02a0*/ 	.word	0x00007f40
        /*02a4*/ 	.word	0x00000007
        /*02a8*/ 	.word	0x00000000
        /*02ac*/ 	.short	0x010a
        /*02ae*/ 	.byte	0x3f
	.zero		1


	//   ....[35]....
        /*02b0*/ 	.word	0x00007f90
        /*02b4*/ 	.word	0x00000009
        /*02b8*/ 	.word	0x00000000
        /*02bc*/ 	.short	0x010a
        /*02be*/ 	.byte	0x3f
	.zero		1


	//   ....[36]....
        /*02c0*/ 	.word	0x00007fe0
        /*02c4*/ 	.word	0x00000006
        /*02c8*/ 	.word	0x00000000
        /*02cc*/ 	.short	0x010a
        /*02ce*/ 	.byte	0x3f
	.zero		1


	//   ....[37]....
        /*02d0*/ 	.word	0x00008030
        /*02d4*/ 	.word	0x00000009
        /*02d8*/ 	.word	0x00000000
        /*02dc*/ 	.short	0x010a
        /*02de*/ 	.byte	0x3f
	.zero		1


	//   ....[38]....
        /*02e0*/ 	.word	0x00008080
        /*02e4*/ 	.word	0x00000006
        /*02e8*/ 	.word	0x00000000
        /*02ec*/ 	.short	0x010a
        /*02ee*/ 	.byte	0x3f
	.zero		1


	//   ....[39]....
        /*02f0*/ 	.word	0x000080d0
        /*02f4*/ 	.word	0x00000009
        /*02f8*/ 	.word	0x00000000
        /*02fc*/ 	.short	0x010a
        /*02fe*/ 	.byte	0x3f
	.zero		1


	//----- nvinfo : EIATTR_NUM_MBARRIERS
	.align		4
.L_35:
        /*0300*/ 	.byte	0x03, 0x38
        /*0302*/ 	.short	0x0010


	//----- nvinfo : EIATTR_EXIT_INSTR_OFFSETS
	.align		4
        /*0304*/ 	.byte	0x04, 0x1c
        /*0306*/ 	.short	(.L_37 - .L_36)


	//   ....[0]....
.L_36:
        /*0308*/ 	.word	0x000006c0


	//   ....[1]....
        /*030c*/ 	.word	0x00000f80


	//   ....[2]....
        /*0310*/ 	.word	0x000065c0


	//   ....[3]....
        /*0314*/ 	.word	0x00006bf0


	//   ....[4]....
        /*0318*/ 	.word	0x00007d30


	//----- nvinfo : EIATTR_MAX_THREADS
	.align		4
.L_37:
        /*031c*/ 	.byte	0x04, 0x05
        /*031e*/ 	.short	(.L_39 - .L_38)
.L_38:
        /*0320*/ 	.word	0x00000180
        /*0324*/ 	.word	0x00000001
        /*0328*/ 	.word	0x00000001


	//----- nvinfo : EIATTR_CRS_STACK_SIZE
	.align		4
.L_39:
        /*032c*/ 	.byte	0x04, 0x1e
        /*032e*/ 	.short	(.L_41 - .L_40)
.L_40:
        /*0330*/ 	.word	0x00000000


	//----- nvinfo : EIATTR_CBANK_PARAM_SIZE
	.align		4
.L_41:
        /*0334*/ 	.byte	0x03, 0x19
        /*0336*/ 	.short	0x0470


	//----- nvinfo : EIATTR_PARAM_CBANK
	.align		4
        /*0338*/ 	.byte	0x04, 0x0a
        /*033a*/ 	.short	(.L_43 - .L_42)
	.align		4
.L_42:
        /*033c*/ 	.word	index@(.nv.constant0._ZN7cutlass13device_kernelINS_4gemm6kernel13GemmUniversalIN4cute5tupleIJiiiiEEENS1_10collective13CollectiveMmaINS1_34MainloopSm90TmaGmmaWarpSpecializedILi7ENS5_IJNS4_1CILi1EEESB_SB_EEENS1_35KernelTmaWarpSpecializedCooperativeEEENS5_IJNSA_ILi128EEESF_NSA_ILi64EEEEEENS_10bfloat16_tENS5_IJlSB_lEEESI_SJ_NS4_8TiledMMAINS4_8MMA_AtomIJNS4_4SM904GMMA28MMA_64x128x16_F32BF16BF16_SSILNSN_5MajorE0ELSP_0ELNSN_7ScaleInE1ELSQ_1EEEEEENS4_6LayoutINS5_IJNSA_ILi2EEESB_SB_EEENS5_IJSB_NSA_ILi0EEESW_EEEEENS5_IJNS4_10UnderscoreESZ_SZ_EEEEENS4_13SM90_TMA_LOADENS4_14ComposedLayoutINS4_7SwizzleILi3ELi4ELi3EEENS4_18smem_ptr_flag_bitsILi16EEENST_INS5_IJNSA_ILi8EEESG_EEENS5_IJSG_SB_EEEEEEEvNS4_8identityES12_S1C_vS1D_EENS_8epilogue10collective6detail29Sm90TmaWarpSpecializedAdapterINS1G_15DefaultEpilogueISI_SJ_SJ_NS1F_6thread17LinearCombinationISI_Li1EffLNS1K_9ScaleType4KindE0ELNS_15FloatRoundStyleE2ESI_EENS1_15EpilogueDefaultEEEEEvvEEEEvNT_6ParamsE)
        /*0340*/ 	.short	0x0210
        /*0342*/ 	.short	0x0470


	//----- nvinfo : EIATTR_SW_WAR
	.align		4
.L_43:
        /*0344*/ 	.byte	0x04, 0x36
        /*0346*/ 	.short	(.L_45 - .L_44)
.L_44:
        /*0348*/ 	.word	0x00000008
.L_45:


//--------------------- .nv.callgraph             --------------------------
	.section	.nv.callgraph,"",@"SHT_CUDA_CALLGRAPH"
	.align	4
	.sectionentsize	8
	.align		4
        /*0000*/ 	.word	0x00000000
	.align		4
        /*0004*/ 	.word	0xffffffff
	.align		4
        /*0008*/ 	.word	index@(_ZN7cutlass13device_kernelINS_4gemm6kernel13GemmUniversalIN4cute5tupleIJiiiiEEENS1_10collective13CollectiveMmaINS1_34MainloopSm90TmaGmmaWarpSpecializedILi7ENS5_IJNS4_1CILi1EEESB_SB_EEENS1_35KernelTmaWarpSpecializedCooperativeEEENS5_IJNSA_ILi128EEESF_NSA_ILi64EEEEEENS_10bfloat16_tENS5_IJlSB_lEEESI_SJ_NS4_8TiledMMAINS4_8MMA_AtomIJNS4_4SM904GMMA28MMA_64x128x16_F32BF16BF16_SSILNSN_5MajorE0ELSP_0ELNSN_7ScaleInE1ELSQ_1EEEEEENS4_6LayoutINS5_IJNSA_ILi2EEESB_SB_EEENS5_IJSB_NSA_ILi0EEESW_EEEEENS5_IJNS4_10UnderscoreESZ_SZ_EEEEENS4_13SM90_TMA_LOADENS4_14ComposedLayoutINS4_7SwizzleILi3ELi4ELi3EEENS4_18smem_ptr_flag_bitsILi16EEENST_INS5_IJNSA_ILi8EEESG_EEENS5_IJSG_SB_EEEEEEEvNS4_8identityES12_S1C_vS1D_EENS_8epilogue10collective6detail29Sm90TmaWarpSpecializedAdapterINS1G_15DefaultEpilogueISI_SJ_SJ_NS1F_6thread17LinearCombinationISI_Li1EffLNS1K_9ScaleType4KindE0ELNS_15FloatRoundStyleE2ESI_EENS1_15EpilogueDefaultEEEEEvvEEEEvNT_6ParamsE)
	.align		4
        /*000c*/ 	.word	index@(__assertfail)
	.align		4
        /*0010*/ 	.word	0x00000000
	.align		4
        /*0014*/ 	.word	0xfffffffe
	.align		4
        /*0018*/ 	.word	0x00000000
	.align		4
        /*001c*/ 	.word	0xfffffffd
	.align		4
        /*0020*/ 	.word	0x00000000
	.align		4
        /*0024*/ 	.word	0xfffffffc


//--------------------- .nv.constant4             --------------------------
	.section	.nv.constant4,"a",@progbits
	.align	8
	.align		8
.nv.constant4:
        /*0000*/ 	.dword	__assertfail
	.align		8
        /*0008*/ 	.dword	__unnamed_1
	.align		8
        /*0010*/ 	.dword	_ZN40_INTERNAL_0100af1c_4_k_cu_05c0aa41_235204cuda3std3__45__cpo5beginE
	.align		8
        /*0018*/ 	.dword	_ZN40_INTERNAL_0100af1c_4_k_cu_05c0aa41_235204cuda3std3__45__cpo3endE
	.align		8
        /*0020*/ 	.dword	_ZN40_INTERNAL_0100af1c_4_k_cu_05c0aa41_235204cuda3std3__45__cpo6cbeginE
	.align		8
        /*0028*/ 	.dword	_ZN40_INTERNAL_0100af1c_4_k_cu_05c0aa41_235204cuda3std3__45__cpo4cendE
	.align		8
        /*0030*/ 	.dword	_ZN40_INTERNAL_0100af1c_4_k_cu_05c0aa41_235204cuda3std3__442_GLOBAL__N__0100af1c_4_k_cu_05c0aa41_235206ignoreE
	.align		8
        /*0038*/ 	.dword	_ZN40_INTERNAL_0100af1c_4_k_cu_05c0aa41_235204cuda3std3__419piecewise_constructE
	.align		8
        /*0040*/ 	.dword	_ZN40_INTERNAL_0100af1c_4_k_cu_05c0aa41_235204cuda3std3__48in_placeE
	.align		8
        /*0048*/ 	.dword	_ZN40_INTERNAL_0100af1c_4_k_cu_05c0aa41_235204cuda3std6ranges3__45__cpo4swapE
	.align		8
        /*0050*/ 	.dword	_ZN40_INTERNAL_0100af1c_4_k_cu_05c0aa41_235204cuda3std6ranges3__45__cpo9iter_moveE
	.align		8
        /*0058*/ 	.dword	_ZN40_INTERNAL_0100af1c_4_k_cu_05c0aa41_235204cute7productE
	.align		8
        /*0060*/ 	.dword	_ZN40_INTERNAL_0100af1c_4_k_cu_05c0aa41_235204cute1_E
	.align		8
        /*0068*/ 	.dword	$str$22
	.align		8
        /*0070*/ 	.dword	$str$23


//--------------------- .text._ZN7cutlass13device_kernelINS_4gemm6kernel13GemmUniversalIN4cute5tupleIJiiiiEEENS1_10collective13CollectiveMmaINS1_34MainloopSm90TmaGmmaWarpSpecializedILi7ENS5_IJNS4_1CILi1EEESB_SB_EEENS1_35KernelTmaWarpSpecializedCooperativeEEENS5_IJNSA_ILi128EEESF_NSA_ILi64EEEEEENS_10bfloat16_tENS5_IJlSB_lEEESI_SJ_NS4_8TiledMMAINS4_8MMA_AtomIJNS4_4SM904GMMA28MMA_64x128x16_F32BF16BF16_SSILNSN_5MajorE0ELSP_0ELNSN_7ScaleInE1ELSQ_1EEEEEENS4_6LayoutINS5_IJNSA_ILi2EEESB_SB_EEENS5_IJSB_NSA_ILi0EEESW_EEEEENS5_IJNS4_10UnderscoreESZ_SZ_EEEEENS4_13SM90_TMA_LOADENS4_14ComposedLayoutINS4_7SwizzleILi3ELi4ELi3EEENS4_18smem_ptr_flag_bitsILi16EEENST_INS5_IJNSA_ILi8EEESG_EEENS5_IJSG_SB_EEEEEEEvNS4_8identityES12_S1C_vS1D_EENS_8epilogue10collective6detail29Sm90TmaWarpSpecializedAdapterINS1G_15DefaultEpilogueISI_SJ_SJ_NS1F_6thread17LinearCombinationISI_Li1EffLNS1K_9ScaleType4KindE0ELNS_15FloatRoundStyleE2ESI_EENS1_15EpilogueDefaultEEEEEvvEEEEvNT_6ParamsE --------------------------
	.section	.text._ZN7cutlass13device_kernelINS_4gemm6kernel13GemmUniversalIN4cute5tupleIJiiiiEEENS1_10collective13CollectiveMmaINS1_34MainloopSm90TmaGmmaWarpSpecializedILi7ENS5_IJNS4_1CILi1EEESB_SB_EEENS1_35KernelTmaWarpSpecializedCooperativeEEENS5_IJNSA_ILi128EEESF_NSA_ILi64EEEEEENS_10bfloat16_tENS5_IJlSB_lEEESI_SJ_NS4_8TiledMMAINS4_8MMA_AtomIJNS4_4SM904GMMA28MMA_64x128x16_F32BF16BF16_SSILNSN_5MajorE0ELSP_0ELNSN_7ScaleInE1ELSQ_1EEEEEENS4_6LayoutINS5_IJNSA_ILi2EEESB_SB_EEENS5_IJSB_NSA_ILi0EEESW_EEEEENS5_IJNS4_10UnderscoreESZ_SZ_EEEEENS4_13SM90_TMA_LOADENS4_14ComposedLayoutINS4_7SwizzleILi3ELi4ELi3EEENS4_18smem_ptr_flag_bitsILi16EEENST_INS5_IJNSA_ILi8EEESG_EEENS5_IJSG_SB_EEEEEEEvNS4_8identityES12_S1C_vS1D_EENS_8epilogue10collective6detail29Sm90TmaWarpSpecializedAdapterINS1G_15DefaultEpilogueISI_SJ_SJ_NS1F_6thread17LinearCombinationISI_Li1EffLNS1K_9ScaleType4KindE0ELNS_15FloatRoundStyleE2ESI_EENS1_15EpilogueDefaultEEEEEvvEEEEvNT_6ParamsE,"ax",@progbits
	.align	128
.text._ZN7cutlass13device_kernelINS_4gemm6kernel13GemmUniversalIN4cute5tupleIJiiiiEEENS1_10collective13CollectiveMmaINS1_34MainloopSm90TmaGmmaWarpSpecializedILi7ENS5_IJNS4_1CILi1EEESB_SB_EEENS1_35KernelTmaWarpSpecializedCooperativeEEENS5_IJNSA_ILi128EEESF_NSA_ILi64EEEEEENS_10bfloat16_tENS5_IJlSB_lEEESI_SJ_NS4_8TiledMMAINS4_8MMA_AtomIJNS4_4SM904GMMA28MMA_64x128x16_F32BF16BF16_SSILNSN_5MajorE0ELSP_0ELNSN_7ScaleInE1ELSQ_1EEEEEENS4_6LayoutINS5_IJNSA_ILi2EEESB_SB_EEENS5_IJSB_NSA_ILi0EEESW_EEEEENS5_IJNS4_10UnderscoreESZ_SZ_EEEEENS4_13SM90_TMA_LOADENS4_14ComposedLayoutINS4_7SwizzleILi3ELi4ELi3EEENS4_18smem_ptr_flag_bitsILi16EEENST_INS5_IJNSA_ILi8EEESG_EEENS5_IJSG_SB_EEEEEEEvNS4_8identityES12_S1C_vS1D_EENS_8epilogue10collective6detail29Sm90TmaWarpSpecializedAdapterINS1G_15DefaultEpilogueISI_SJ_SJ_NS1F_6thread17LinearCombinationISI_Li1EffLNS1K_9ScaleType4KindE0ELNS_15FloatRoundStyleE2ESI_EENS1_15EpilogueDefaultEEEEEvvEEEEvNT_6ParamsE:
        .type           _ZN7cutlass13device_kernelINS_4gemm6kernel13GemmUniversalIN4cute5tupleIJiiiiEEENS1_10collective13CollectiveMmaINS1_34MainloopSm90TmaGmmaWarpSpecializedILi7ENS5_IJNS4_1CILi1EEESB_SB_EEENS1_35KernelTmaWarpSpecializedCooperativeEEENS5_IJNSA_ILi128EEESF_NSA_ILi64EEEEEENS_10bfloat16_tENS5_IJlSB_lEEESI_SJ_NS4_8TiledMMAINS4_8MMA_AtomIJNS4_4SM904GMMA28MMA_64x128x16_F32BF16BF16_SSILNSN_5MajorE0ELSP_0ELNSN_7ScaleInE1ELSQ_1EEEEEENS4_6LayoutINS5_IJNSA_ILi2EEESB_SB_EEENS5_IJSB_NSA_ILi0EEESW_EEEEENS5_IJNS4_10UnderscoreESZ_SZ_EEEEENS4_13SM90_TMA_LOADENS4_14ComposedLayoutINS4_7SwizzleILi3ELi4ELi3EEENS4_18smem_ptr_flag_bitsILi16EEENST_INS5_IJNSA_ILi8EEESG_EEENS5_IJSG_SB_EEEEEEEvNS4_8identityES12_S1C_vS1D_EENS_8epilogue10collective6detail29Sm90TmaWarpSpecializedAdapterINS1G_15DefaultEpilogueISI_SJ_SJ_NS1F_6thread17LinearCombinationISI_Li1EffLNS1K_9ScaleType4KindE0ELNS_15FloatRoundStyleE2ESI_EENS1_15EpilogueDefaultEEEEEvvEEEEvNT_6ParamsE,@function
        .size           _ZN7cutlass13device_kernelINS_4gemm6kernel13GemmUniversalIN4cute5tupleIJiiiiEEENS1_10collective13CollectiveMmaINS1_34MainloopSm90TmaGmmaWarpSpecializedILi7ENS5_IJNS4_1CILi1EEESB_SB_EEENS1_35KernelTmaWarpSpecializedCooperativeEEENS5_IJNSA_ILi128EEESF_NSA_ILi64EEEEEENS_10bfloat16_tENS5_IJlSB_lEEESI_SJ_NS4_8TiledMMAINS4_8MMA_AtomIJNS4_4SM904GMMA28MMA_64x128x16_F32BF16BF16_SSILNSN_5MajorE0ELSP_0ELNSN_7ScaleInE1ELSQ_1EEEEEENS4_6LayoutINS5_IJNSA_ILi2EEESB_SB_EEENS5_IJSB_NSA_ILi0EEESW_EEEEENS5_IJNS4_10UnderscoreESZ_SZ_EEEEENS4_13SM90_TMA_LOADENS4_14ComposedLayoutINS4_7SwizzleILi3ELi4ELi3EEENS4_18smem_ptr_flag_bitsILi16EEENST_INS5_IJNSA_ILi8EEESG_EEENS5_IJSG_SB_EEEEEEEvNS4_8identityES12_S1C_vS1D_EENS_8epilogue10collective6detail29Sm90TmaWarpSpecializedAdapterINS1G_15DefaultEpilogueISI_SJ_SJ_NS1F_6thread17LinearCombinationISI_Li1EffLNS1K_9ScaleType4KindE0ELNS_15FloatRoundStyleE2ESI_EENS1_15EpilogueDefaultEEEEEvvEEEEvNT_6ParamsE,(.L_x_200 - _ZN7cutlass13device_kernelINS_4gemm6kernel13GemmUniversalIN4cute5tupleIJiiiiEEENS1_10collective13CollectiveMmaINS1_34MainloopSm90TmaGmmaWarpSpecializedILi7ENS5_IJNS4_1CILi1EEESB_SB_EEENS1_35KernelTmaWarpSpecializedCooperativeEEENS5_IJNSA_ILi128EEESF_NSA_ILi64EEEEEENS_10bfloat16_tENS5_IJlSB_lEEESI_SJ_NS4_8TiledMMAINS4_8MMA_AtomIJNS4_4SM904GMMA28MMA_64x128x16_F32BF16BF16_SSILNSN_5MajorE0ELSP_0ELNSN_7ScaleInE1ELSQ_1EEEEEENS4_6LayoutINS5_IJNSA_ILi2EEESB_SB_EEENS5_IJSB_NSA_ILi0EEESW_EEEEENS5_IJNS4_10UnderscoreESZ_SZ_EEEEENS4_13SM90_TMA_LOADENS4_14ComposedLayoutINS4_7SwizzleILi3ELi4ELi3EEENS4_18smem_ptr_flag_bitsILi16EEENST_INS5_IJNSA_ILi8EEESG_EEENS5_IJSG_SB_EEEEEEEvNS4_8identityES12_S1C_vS1D_EENS_8epilogue10collective6detail29Sm90TmaWarpSpecializedAdapterINS1G_15DefaultEpilogueISI_SJ_SJ_NS1F_6thread17LinearCombinationISI_Li1EffLNS1K_9ScaleType4KindE0ELNS_15FloatRoundStyleE2ESI_EENS1_15EpilogueDefaultEEEEEvvEEEEvNT_6ParamsE)
        .other          _ZN7cutlass13device_kernelINS_4gemm6kernel13GemmUniversalIN4cute5tupleIJiiiiEEENS1_10collective13CollectiveMmaINS1_34MainloopSm90TmaGmmaWarpSpecializedILi7ENS5_IJNS4_1CILi1EEESB_SB_EEENS1_35KernelTmaWarpSpecializedCooperativeEEENS5_IJNSA_ILi128EEESF_NSA_ILi64EEEEEENS_10bfloat16_tENS5_IJlSB_lEEESI_SJ_NS4_8TiledMMAINS4_8MMA_AtomIJNS4_4SM904GMMA28MMA_64x128x16_F32BF16BF16_SSILNSN_5MajorE0ELSP_0ELNSN_7ScaleInE1ELSQ_1EEEEEENS4_6LayoutINS5_IJNSA_ILi2EEESB_SB_EEENS5_IJSB_NSA_ILi0EEESW_EEEEENS5_IJNS4_10UnderscoreESZ_SZ_EEEEENS4_13SM90_TMA_LOADENS4_14ComposedLayoutINS4_7SwizzleILi3ELi4ELi3EEENS4_18smem_ptr_flag_bitsILi16EEENST_INS5_IJNSA_ILi8EEESG_EEENS5_IJSG_SB_EEEEEEEvNS4_8identityES12_S1C_vS1D_EENS_8epilogue10collective6detail29Sm90TmaWarpSpecializedAdapterINS1G_15DefaultEpilogueISI_SJ_SJ_NS1F_6thread17LinearCombinationISI_Li1EffLNS1K_9ScaleType4KindE0ELNS_15FloatRoundStyleE2ESI_EENS1_15EpilogueDefaultEEEEEvvEEEEvNT_6ParamsE,@"STO_CUDA_ENTRY STV_DEFAULT"
_ZN7cutlass13device_kernelINS_4gemm6kernel13GemmUniversalIN4cute5tupleIJiiiiEEENS1_10collective13CollectiveMmaINS1_34MainloopSm90TmaGmmaWarpSpecializedILi7ENS5_IJNS4_1CILi1EEESB_SB_EEENS1_35KernelTmaWarpSpecializedCooperativeEEENS5_IJNSA_ILi128EEESF_NSA_ILi64EEEEEENS_10bfloat16_tENS5_IJlSB_lEEESI_SJ_NS4_8TiledMMAINS4_8MMA_AtomIJNS4_4SM904GMMA28MMA_64x128x16_F32BF16BF16_SSILNSN_5MajorE0ELSP_0ELNSN_7ScaleInE1ELSQ_1EEEEEENS4_6LayoutINS5_IJNSA_ILi2EEESB_SB_EEENS5_IJSB_NSA_ILi0EEESW_EEEEENS5_IJNS4_10UnderscoreESZ_SZ_EEEEENS4_13SM90_TMA_LOADENS4_14ComposedLayoutINS4_7SwizzleILi3ELi4ELi3EEENS4_18smem_ptr_flag_bitsILi16EEENST_INS5_IJNSA_ILi8EEESG_EEENS5_IJSG_SB_EEEEEEEvNS4_8identityES12_S1C_vS1D_EENS_8epilogue10collective6detail29Sm90TmaWarpSpecializedAdapterINS1G_15DefaultEpilogueISI_SJ_SJ_NS1F_6thread17LinearCombinationISI_Li1EffLNS1K_9ScaleType4KindE0ELNS_15FloatRoundStyleE2ESI_EENS1_15EpilogueDefaultEEEEEvvEEEEvNT_6ParamsE:
[----:B------:R-:W0:Y:S01]  /*0000*/  LDC R1, c[0x0][0x28] ;  /* 0x00000a00ff017b82 */ /* 0x000e220000000800 */
[----:B------:R-:W1:Y:S01]  /*0010*/  S2R R3, SR_TID.X ;  /* 0x0000000000037919 */ /* 0x000e620000002100 */
[----:B------:R-:W-:Y:S01]  /*0020*/  ELECT P0, URZ, PT ;  /* 0x00000000003f782f */ /* 0x000fe20003800000 */
[----:B------:R-:W-:Y:S01]  /*0030*/  BSSY B0, `(.L_x_0) ;  /* 0x000000f000007945 */ /* 0x000fe20003800000 */
[--C-:B-1----:R-:W-:Y:S02]  /*0040*/  SHF.R.U32.HI R0, RZ, 0x5, R3.reuse ;  /* 0x00000005ff007819 */ /* 0x102fe40000011603 */
[----:B------:R-:W-:-:S03]  /*0050*/  SHF.R.U32.HI R14, RZ, 0x7, R3 ;  /* 0x00000007ff0e7819 */ /* 0x000fc60000011603 */
[----:B------:R-:W1:Y:S04]  /*0060*/  SHFL.IDX PT, R4, R0, RZ, 0x1f ;  /* 0x00001fff00047589 */ /* 0x000e6800000e0000 */
[----:B------:R2:W3:Y:S01]  /*0070*/  SHFL.IDX PT, R10, R14, RZ, 0x1f ;  /* 0x00001fff0e0a7589 */ /* 0x0004e200000e0000 */
[----:B-1----:R-:W-:-:S13]  /*0080*/  ISETP.NE.OR P0, PT, R4, RZ, !P0 ;  /* 0x000000ff0400720c */ /* 0x002fda0004705670 */
[----:B0-23--:R-:W-:Y:S05]  /*0090*/  @P0 BRA `(.L_x_1) ;  /* 0x0000000000200947 */ /* 0x00dfea0003800000 */
[----:B------:R-:W-:Y:S02]  /*00a0*/  ULDC.64 UR4, c[0x0][0x198] ;  /* 0x0000660000047ab9 */ /* 0x000fe40000000a00 */
[----:B------:R-:W-:Y:S02]  /*00b0*/  UIADD3 UR6, UP0, UR4, 0xf0, URZ ;  /* 0x000000f004067890 */ /* 0x000fe4000ff1e03f */
[----:B------:R-:W-:Y:S02]  /*00c0*/  UIADD3 UR4, UP1, UR4, 0x1f0, URZ ;  /* 0x000001f004047890 */ /* 0x000fe4000ff3e03f */
[----:B------:R-:W-:Y:S02]  /*00d0*/  UIADD3.X UR7, URZ, UR5, URZ, UP0, !UPT ;  /* 0x000000053f077290 */ /* 0x000fe400087fe43f */
[----:B------:R-:W-:-:S07]  /*00e0*/  UIADD3.X UR5, URZ, UR5, URZ, UP1, !UPT ;  /* 0x000000053f057290 */ /* 0x000fce0008ffe43f */
[----:B------:R0:W-:Y:S02]  /*00f0*/  UTMACCTL.PF [UR6] ;  /* 0x00000000060079b9 */ /* 0x0001e40008040000 */
[----:B------:R0:W-:Y:S02]  /*0100*/  UTMACCTL.PF [UR4] ;  /* 0x00000000040079b9 */ /* 0x0001e40008040000 */
[----:B0-----:R-:W-:Y:S01]  /*0110*/  NOP ;  /* 0x0000000000007918 */ /* 0x001fe20000000000 */
.L_x_1:
[----:B------:R-:W-:Y:S05]  /*0120*/  BSYNC B0 ;  /* 0x0000000000007941 */ /* 0x000fea0003800000 */
.L_x_0:
[----:B------:R-:W0:Y:S02]  /*0130*/  SHFL.IDX PT, R2, R0, RZ, 0x1f ;  /* 0x00001fff00027589 */ /* 0x000e2400000e0000 */
[----:B0-----:R-:W-:-:S13]  /*0140*/  ISETP.NE.AND P0, PT, R2, RZ, PT ;  /* 0x000000ff0200720c */ /* 0x001fda0003f05270 */
[----:B------:R-:W-:Y:S05]  /*0150*/  @P0 BRA `(.L_x_2) ;  /* 0x0000000000700947 */ /* 0x000fea0003800000 */
[----:B------:R-:W0:Y:S01]  /*0160*/  S2UR UR8, SR_CgaCtaId ;  /* 0x00000000000879c3 */ /* 0x000e220000008800 */
[----:B------:R-:W-:Y:S01]  /*0170*/  UMOV UR4, 0x400 ;  /* 0x0000040000047882 */ /* 0x000fe20000000000 */
[----:B------:R-:W-:Y:S01]  /*0180*/  UMOV UR5, 0x1 ;  /* 0x0000000100057882 */ /* 0x000fe20000000000 */
[----:B------:R-:W-:Y:S01]  /*0190*/  UMOV UR6, 0x100 ;  /* 0x0000010000067882 */ /* 0x000fe20000000000 */
[----:B------:R-:W-:Y:S01]  /*01a0*/  ELECT P0, URZ, PT ;  /* 0x00000000003f782f */ /* 0x000fe20003800000 */
[----:B------:R-:W-:-:S04]  /*01b0*/  UIADD3 UR6, -UR6, 0x100000, URZ ;  /* 0x0010000006067890 */ /* 0x000fc8000fffe13f */
[----:B------:R-:W-:Y:S02]  /*01c0*/  USHF.L.U32 UR7, UR6, 0xb, URZ ;  /* 0x0000000b06077899 */ /* 0x000fe4000800063f */
[----:B------:R-:W-:Y:S02]  /*01d0*/  USHF.L.U32 UR6, UR6, 0x1, URZ ;  /* 0x0000000106067899 */ /* 0x000fe4000800063f */
[----:B0-----:R-:W-:Y:S02]  /*01e0*/  ULEA UR8, UR8, UR4, 0x18 ;  /* 0x0000000408087291 */ /* 0x001fe4000f8ec03f */
[----:B------:R-:W-:-:S04]  /*01f0*/  UIADD3 UR4, -UR5, 0x100000, URZ ;  /* 0x0010000005047890 */ /* 0x000fc8000fffe13f */
[----:B------:R-:W-:Y:S02]  /*0200*/  USHF.L.U32 UR5, UR4, 0xb, URZ ;  /* 0x0000000b04057899 */ /* 0x000fe4000800063f */
[----:B------:R-:W-:Y:S01]  /*0210*/  USHF.L.U32 UR4, UR4, 0x1, URZ ;  /* 0x0000000104047899 */ /* 0x000fe2000800063f */
[----:B------:R-:W0:Y:S11]  /*0220*/  FENCE.VIEW.ASYNC.S ;  /* 0x00000000000073c6 */ /* 0x000e360000000000 */
[----:B0-----:R0:W1:Y:S01]  /*0230*/  SYNCS.EXCH.64 URZ, [UR8], UR4 ;  /* 0x00000004083f75b2 */ /* 0x0010620008000100 */
[----:B------:R0:W2:Y:S01]  /*0240*/  SYNCS.EXCH.64 URZ, [UR8+0x38], UR6 ;  /* 0x00003806083f75b2 */ /* 0x0000a20008000100 */
[----:B------:R0:W3:Y:S01]  /*0250*/  SYNCS.EXCH.64 URZ, [UR8+0x8], UR4 ;  /* 0x00000804083f75b2 */ /* 0x0000e20008000100 */
[----:B------:R0:W4:Y:S01]  /*0260*/  SYNCS.EXCH.64 URZ, [UR8+0x40], UR6 ;  /* 0x00004006083f75b2 */ /* 0x0001220008000100 */
[----:B------:R0:W0:Y:S01]  /*0270*/  SYNCS.EXCH.64 URZ, [UR8+0x10], UR4 ;  /* 0x00001004083f75b2 */ /* 0x0000220008000100 */
        /* <DEDUP_REMOVED lines=9> */
[----:B------:R-:W-:Y:S01]  /*0310*/  NOP ;  /* 0x0000000000007918 */ /* 0x000fe20000000000 */
.L_x_2:
[----:B------:R-:W5:Y:S01]  /*0320*/  SHFL.IDX PT, R0, R0, RZ, 0x1f ;  /* 0x00001fff00007589 */ /* 0x000f6200000e0000 */
[----:B------:R-:W-:Y:S01]  /*0330*/  ELECT P0, URZ, PT ;  /* 0x00000000003f782f */ /* 0x000fe20003800000 */
[----:B------:R-:W1:Y:S01]  /*0340*/  LDC R2, c[0x0][0x65c] ;  /* 0x00019700ff027b82 */ /* 0x000e620000000800 */
[----:B------:R-:W-:Y:S01]  /*0350*/  SHF.R.S32.HI R7, RZ, 0x1f, R4 ;  /* 0x0000001fff077819 */ /* 0x000fe20000011404 */
[----:B------:R-:W2:Y:S01]  /*0360*/  S2R R5, SR_CTAID.Y ;  /* 0x0000000000057919 */ /* 0x000ea20000002600 */
[----:B0-----:R-:W-:Y:S01]  /*0370*/  UMOV UR4, 0x20 ;  /* 0x0000002000047882 */ /* 0x001fe20000000000 */
[----:B------:R-:W-:Y:S01]  /*0380*/  NOP ;  /* 0x0000000000007918 */ /* 0x000fe20000000000 */
[----:B------:R-:W-:Y:S01]  /*0390*/  LEA.HI R7, R7, R4, RZ, 0x2 ;  /* 0x0000000407077211 */ /* 0x000fe200078f10ff */
[----:B------:R-:W0:Y:S01]  /*03a0*/  S2R R6, SR_CTAID.X ;  /* 0x0000000000067919 */ /* 0x000e220000002500 */
[----:B------:R-:W-:Y:S01]  /*03b0*/  ISETP.NE.AND P2, PT, R10, RZ, PT ;  /* 0x000000ff0a00720c */ /* 0x000fe20003f45270 */
[----:B------:R-:W-:Y:S01]  /*03c0*/  NOP ;  /* 0x0000000000007918 */ /* 0x000fe20000000000 */
[----:B------:R-:W-:-:S02]  /*03d0*/  LOP3.LUT R7, R7, 0xfffffffc, RZ, 0xc0, !PT ;  /* 0xfffffffc07077812 */ /* 0x000fc400078ec0ff */
[----:B-----5:R-:W-:Y:S02]  /*03e0*/  ISETP.NE.OR P0, PT, R0, RZ, !P0 ;  /* 0x000000ff0000720c */ /* 0x020fe40004705670 */
[----:B-1----:R-:W-:-:S04]  /*03f0*/  ISETP.NE.AND P3, PT, R2, 0x1, PT ;  /* 0x000000010200780c */ /* 0x002fc80003f65270 */
[----:B------:R-:W-:Y:S01]  /*0400*/  P2R R0, PR, RZ, 0x8 ;  /* 0x00000008ff007803 */ /* 0x000fe20000000000 */
[----:B------:R-:W-:Y:S01]  /*0410*/  IMAD.IADD R0, R4, 0x1, -R7 ;  /* 0x0000000104007824 */ /* 0x000fe200078e0a07 */
[----:B------:R-:W-:Y:S01]  /*0420*/  LOP3.LUT R4, R3, 0x7f, RZ, 0xc0, !PT ;  /* 0x0000007f03047812 */ /* 0x000fe200078ec0ff */
[----:B------:R-:W-:-:S03]  /*0430*/  IMAD.MOV.U32 R7, RZ, RZ, RZ ;  /* 0x000000ffff077224 */ /* 0x000fc600078e00ff */
[----:B------:R-:W-:Y:S01]  /*0440*/  ISETP.NE.AND P1, PT, R0, 0x3, PT ;  /* 0x000000030000780c */ /* 0x000fe20003f25270 */
[----:B------:R-:W-:Y:S01]  /*0450*/  VOTEU.ALL UP0, P0 ;  /* 0x00000000003f7886 */ /* 0x000fe20000000000 */
[----:B------:R-:W-:Y:S01]  /*0460*/  VOTEU.ALL UP1, P0 ;  /* 0x00000000003f7886 */ /* 0x000fe20000020000 */
[----:B------:R-:W0:Y:S01]  /*0470*/  @P3 LDC R17, c[0x0][0x10] ;  /* 0x00000400ff113b82 */ /* 0x000e220000000800 */
[----:B--2---:R-:W-:Y:S02]  /*0480*/  @P3 IMAD.MOV.U32 R8, RZ, RZ, R5 ;  /* 0x000000ffff083224 */ /* 0x004fe400078e0005 */
[----:B------:R-:W-:Y:S01]  /*0490*/  @!UP0 UMOV UR6, 0x400 ;  /* 0x0000040000068882 */ /* 0x000fe20000000000 */
[----:B------:R-:W-:-:S04]  /*04a0*/  @!UP0 UIADD3 UR4, -UR4, 0x100000, URZ ;  /* 0x0010000004048890 */ /* 0x000fc8000fffe13f */
[----:B------:R-:W-:Y:S02]  /*04b0*/  @!UP0 USHF.L.U32 UR5, UR4, 0xb, URZ ;  /* 0x0000000b04058899 */ /* 0x000fe4000800063f */
[----:B------:R-:W-:Y:S01]  /*04c0*/  @!UP0 USHF.L.U32 UR4, UR4, 0x1, URZ ;  /* 0x0000000104048899 */ /* 0x000fe2000800063f */
[----:B------:R-:W-:Y:S01]  /*04d0*/  @P3 IMAD.MOV.U32 R9, RZ, RZ, RZ ;  /* 0x000000ffff093224 */ /* 0x000fe200078e00ff */
[----:B------:R-:W1:Y:S08]  /*04e0*/  @!UP0 S2UR UR7, SR_CgaCtaId ;  /* 0x00000000000789c3 */ /* 0x000e700000008800 */
[----:B------:R-:W2:Y:S01]  /*04f0*/  @!P3 LDC R11, c[0x0][0xc] ;  /* 0x00000300ff0bbb82 */ /* 0x000ea20000000800 */
[----:B0-----:R-:W-:Y:S01]  /*0500*/  @P3 IMAD.WIDE.U32 R16, R6, R17, R8 ;  /* 0x0000001106103225 */ /* 0x001fe200078e0008 */
[----:B-1----:R-:W-:Y:S01]  /*0510*/  @!UP0 ULEA UR8, UR7, UR6, 0x18 ;  /* 0x0000000607088291 */ /* 0x002fe2000f8ec03f */
[----:B------:R-:W-:-:S02]  /*0520*/  VOTEU.ALL UP0, P0 ;  /* 0x00000000003f7886 */ /* 0x000fc40000000000 */
[----:B------:R-:W-:Y:S01]  /*0530*/  ULDC UR6, c[0x0][0xc] ;  /* 0x0000030000067ab9 */ /* 0x000fe20000000800 */
[----:B------:R-:W-:Y:S01]  /*0540*/  ISETP.EQ.OR P0, PT, R0, RZ, !P1 ;  /* 0x000000ff0000720c */ /* 0x000fe20004f02670 */
[----:B------:R-:W-:-:S03]  /*0550*/  ULDC UR7, c[0x0][0x10] ;  /* 0x0000040000077ab9 */ /* 0x000fc60000000800 */
[C---:B------:R-:W-:Y:S01]  /*0560*/  ISETP.EQ.AND P0, PT, R10.reuse, RZ, P0 ;  /* 0x000000ff0a00720c */ /* 0x040fe20000702270 */
[----:B------:R-:W-:Y:S02]  /*0570*/  VIADD R10, R10, 0xffffffff ;  /* 0xffffffff0a0a7836 */ /* 0x000fe40000000000 */
[----:B--2---:R-:W-:Y:S01]  /*0580*/  @!P3 IMAD.WIDE.U32 R8, R11, R5, R6 ;  /* 0x000000050b08b225 */ /* 0x004fe200078e0006 */
[----:B------:R-:W0:Y:S02]  /*0590*/  FENCE.VIEW.ASYNC.S ;  /* 0x00000000000073c6 */ /* 0x000e240000000000 */
[----:B0-----:R-:W3:Y:S01]  /*05a0*/  @!UP0 SYNCS.EXCH.64 URZ, [UR8+0x80], UR4 ;  /* 0x00008004083f85b2 */ /* 0x001ee20008000100 */
[----:B------:R-:W-:Y:S01]  /*05b0*/  SEL R18, RZ, 0x1, !P0 ;  /* 0x00000001ff127807 */ /* 0x000fe20004000000 */
[----:B------:R-:W-:Y:S01]  /*05c0*/  @P3 IMAD.MOV.U32 R11, RZ, RZ, RZ ;  /* 0x000000ffff0b3224 */ /* 0x000fe200078e00ff */
[----:B------:R-:W-:Y:S01]  /*05d0*/  ISETP.GE.U32.AND P1, PT, R10, 0x2, PT ;  /* 0x000000020a00780c */ /* 0x000fe20003f26070 */
[----:B------:R-:W-:-:S02]  /*05e0*/  @!P3 IMAD.MOV.U32 R16, RZ, RZ, R8 ;  /* 0x000000ffff10b224 */ /* 0x000fc400078e0008 */
[----:B------:R-:W-:Y:S01]  /*05f0*/  @P3 IMAD.IADD R17, R17, 0x1, R11 ;  /* 0x0000000111113824 */ /* 0x000fe200078e020b */
[----:B------:R-:W-:Y:S01]  /*0600*/  SEL R18, R18, 0x2, P1 ;  /* 0x0000000212127807 */ /* 0x000fe20000800000 */
[----:B------:R-:W-:Y:S01]  /*0610*/  @!P3 IMAD.MOV.U32 R17, RZ, RZ, R9 ;  /* 0x000000ffff11b224 */ /* 0x000fe200078e0009 */
[----:B------:R0:W3:Y:S01]  /*0620*/  @!UP1 SYNCS.EXCH.64 URZ, [UR8+0x88], UR4 ;  /* 0x00008804083f95b2 */ /* 0x0000e20008000100 */
[----:B------:R-:W-:Y:S01]  /*0630*/  NOP ;  /* 0x0000000000007918 */ /* 0x000fe20000000000 */
[----:B0-----:R-:W-:-:S03]  /*0640*/  UIMAD.WIDE.U32 UR4, UR6, UR7, URZ ;  /* 0x00000007060472a5 */ /* 0x001fc6000f8e003f */
[----:B------:R-:W-:Y:S02]  /*0650*/  ULDC UR6, c[0x0][0x14] ;  /* 0x0000050000067ab9 */ /* 0x000fe40000000800 */
[----:B------:R-:W-:Y:S02]  /*0660*/  UIMAD.WIDE.U32 UR36, UR4, UR6, URZ ;  /* 0x00000006042472a5 */ /* 0x000fe4000f8e003f */
[----:B------:R-:W-:-:S04]  /*0670*/  UIMAD UR42, UR5, UR6, URZ ;  /* 0x00000006052a72a4 */ /* 0x000fc8000f8e023f */
[----:B------:R-:W-:Y:S01]  /*0680*/  UIADD3 UR42, UR37, UR42, URZ ;  /* 0x0000002a252a7290 */ /* 0x000fe2000fffe03f */
[----:B---34-:R-:W-:Y:S06]  /*0690*/  BAR.SYNC.DEFER_BLOCKING 0x0 ;  /* 0x0000000000007b1d */ /* 0x018fec0000010000 */
[----:B------:R-:W-:Y:S05]  /*06a0*/  @!P2 BRA `(.L_x_3) ;  /* 0x0000005c00c8a947 */ /* 0x000fea0003800000 */
[----:B------:R-:W-:-:S13]  /*06b0*/  ISETP.GT.U32.AND P0, PT, R10, 0x1, PT ;  /* 0x000000010a00780c */ /* 0x000fda0003f04070 */
[----:B------:R-:W-:Y:S05]  /*06c0*/  @P0 EXIT ;  /* 0x000000000000094d */ /* 0x000fea0003800000 */
[----:B------:R-:W-:Y:S01]  /*06d0*/  ULDC.64 UR4, c[0x0][0x650] ;  /* 0x0001940000047ab9 */ /* 0x000fe20000000a00 */
[----:B------:R-:W-:Y:S01]  /*06e0*/  PRMT R0, RZ, 0x7610, R0 ;  /* 0x00007610ff007816 */ /* 0x000fe20000000000 */
[----:B------:R-:W-:Y:S01]  /*06f0*/  IMAD.MOV.U32 R101, RZ, RZ, -0x1 ;  /* 0xffffffffff657424 */ /* 0x000fe200078e00ff */
[----:B------:R-:W-:Y:S01]  /*0700*/  ISETP.GE.U32.AND P0, PT, R16, UR4, PT ;  /* 0x0000000410007c0c */ /* 0x000fe2000bf06070 */
[----:B------:R-:W-:Y:S02]  /*0710*/  IMAD.MOV.U32 R100, RZ, RZ, -0x1 ;  /* 0xffffffffff647424 */ /* 0x000fe400078e00ff */
[----:B------:R-:W-:Y:S01]  /*0720*/  IMAD.MOV.U32 R99, RZ, RZ, -0x1 ;  /* 0xffffffffff637424 */ /* 0x000fe200078e00ff */
[----:B------:R-:W-:-:S13]  /*0730*/  ISETP.GE.U32.AND.EX P0, PT, R17, UR5, PT, P0 ;  /* 0x0000000511007c0c */ /* 0x000fda000bf06100 */
[----:B------:R-:W-:Y:S05]  /*0740*/  @P0 BRA `(.L_x_4) ;  /* 0x0000000400540947 */ /* 0x000fea0003800000 */
[----:B------:R-:W0:Y:S01]  /*0750*/  LDC.64 R20, c[0x0][0x628] ;  /* 0x00018a00ff147b82 */ /* 0x000e220000000a00 */
[----:B------:R-:W-:Y:S02]  /*0760*/  IMAD.MOV.U32 R8, RZ, RZ, R16 ;  /* 0x000000ffff087224 */ /* 0x000fe400078e0010 */
[----:B------:R-:W-:-:S05]  /*0770*/  IMAD.MOV.U32 R9, RZ, RZ, R17 ;  /* 0x000000ffff097224 */ /* 0x000fca00078e0011 */
[----:B------:R-:W1:Y:S08]  /*0780*/  LDC R0, c[0x0][0x630] ;  /* 0x00018c00ff007b82 */ /* 0x000e700000000800 */
[----:B------:R-:W2:Y:S01]  /*0790*/  LDC.64 R22, c[0x0][0x620] ;  /* 0x00018800ff167b82 */ /* 0x000ea20000000a00 */
[----:B0-----:R-:W-:-:S04]  /*07a0*/  ISETP.NE.U32.AND P0, PT, R20, RZ, PT ;  /* 0x000000ff1400720c */ /* 0x001fc80003f05070 */
[----:B------:R-:W-:-:S13]  /*07b0*/  ISETP.NE.AND.EX P0, PT, R21, RZ, PT, P0 ;  /* 0x000000ff1500720c */ /* 0x000fda0003f05300 */
[----:B-12---:R-:W-:Y:S05]  /*07c0*/  @!P0 BRA `(.L_x_5) ;  /* 0x0000000000288947 */ /* 0x006fea0003800000 */
[----:B------:R-:W0:Y:S02]  /*07d0*/  LDC R13, c[0x0][0x634] ;  /* 0x00018d00ff0d7b82 */ /* 0x000e240000000800 */
[----:B0-----:R-:W-:-:S05]  /*07e0*/  IADD3 R13, P0, R16, R13, RZ ;  /* 0x0000000d100d7210 */ /* 0x001fca0007f1e0ff */
[----:B------:R-:W-:-:S04]  /*07f0*/  IMAD.X R15, RZ, RZ, R17, P0 ;  /* 0x000000ffff0f7224 */ /* 0x000fc800000e0611 */
[----:B------:R-:W-:-:S04]  /*0800*/  IMAD.WIDE.U32 R8, R15, R20, RZ ;  /* 0x000000140f087225 */ /* 0x000fc800078e00ff */
[----:B------:R-:W-:-:S04]  /*0810*/  IMAD.WIDE.U32 R10, P0, R13, R21, R8 ;  /* 0x000000150d0a7225 */ /* 0x000fc80007800008 */
[----:B------:R-:W-:-:S04]  /*0820*/  IMAD.WIDE.U32 R8, R13, R20, RZ ;  /* 0x000000140d087225 */ /* 0x000fc800078e00ff */
[----:B------:R-:W-:Y:S01]  /*0830*/  IMAD.X R13, RZ, RZ, RZ, P0 ;  /* 0x000000ffff0d7224 */ /* 0x000fe200000e06ff */
[----:B------:R-:W-:Y:S01]  /*0840*/  IADD3 RZ, P0, R9, R10, RZ ;  /* 0x0000000a09ff7210 */ /* 0x000fe20007f1e0ff */
[----:B------:R-:W-:-:S04]  /*0850*/  IMAD.MOV.U32 R12, RZ, RZ, R11 ;  /* 0x000000ffff0c7224 */ /* 0x000fc800078e000b */
[----:B------:R-:W-:-:S08]  /*0860*/  IMAD.WIDE.U32.X R8, R15, R21, R12, P0 ;  /* 0x000000150f087225 */ /* 0x000fd000000e040c */
.L_x_5:
[-CC-:B------:R-:W-:Y:S01]  /*0870*/  SHF.R.U64 R99, R8, R0.reuse, R9.reuse ;  /* 0x0000000008637219 */ /* 0x180fe20000001209 */
[----:B------:R-:W0:Y:S01]  /*0880*/  LDC R12, c[0x0][0x618] ;  /* 0x00018600ff0c7b82 */ /* 0x000e220000000800 */
[----:B------:R-:W-:Y:S01]  /*0890*/  SHF.R.U32.HI R7, RZ, R0, R9 ;  /* 0x00000000ff077219 */ /* 0x000fe20000011609 */
[----:B------:R-:W-:Y:S01]  /*08a0*/  ULDC UR4, c[0x0][0x150] ;  /* 0x0000540000047ab9 */ /* 0x000fe20000000800 */
[----:B------:R-:W-:Y:S02]  /*08b0*/  IADD3 R11, P0, RZ, -R99, RZ ;  /* 0x80000063ff0b7210 */ /* 0x000fe40007f1e0ff */
[----:B------:R-:W-:-:S03]  /*08c0*/  I2FP.F32.U32 R0, R6 ;  /* 0x0000000600007245 */ /* 0x000fc60000201000 */
[----:B------:R-:W1:Y:S01]  /*08d0*/  LDC.64 R30, c[0x0][0x640] ;  /* 0x00019000ff1e7b82 */ /* 0x000e620000000a00 */
[----:B------:R-:W-:Y:S02]  /*08e0*/  IMAD.X R13, RZ, RZ, ~R7, P0 ;  /* 0x000000ffff0d7224 */ /* 0x000fe400000e0e07 */
[----:B------:R-:W-:Y:S01]  /*08f0*/  FMUL R0, R0, UR4 ;  /* 0x0000000400007c20 */ /* 0x000fe20008400000 */
[----:B------:R-:W-:Y:S01]  /*0900*/  IMAD.WIDE.U32 R8, R11, R22, R16 ;  /* 0x000000160b087225 */ /* 0x000fe200078e0010 */
[----:B------:R-:W-:-:S03]  /*0910*/  ULDC UR4, c[0x0][0x154] ;  /* 0x0000550000047ab9 */ /* 0x000fc60000000800 */
[----:B------:R-:W-:Y:S01]  /*0920*/  IMAD R10, R13, R22, RZ ;  /* 0x000000160d0a7224 */ /* 0x000fe200078e02ff */
[----:B------:R-:W2:Y:S01]  /*0930*/  LDC R7, c[0x0][0x144] ;  /* 0x00005100ff077b82 */ /* 0x000ea20000000800 */
[----:B------:R-:W3:Y:S02]  /*0940*/  F2I.U32.TRUNC.NTZ R0, R0 ;  /* 0x0000000000007305 */ /* 0x000ee4000020f000 */
[----:B------:R-:W-:-:S04]  /*0950*/  IMAD R11, R11, R23, R10 ;  /* 0x000000170b0b7224 */ /* 0x000fc800078e020a */
[----:B------:R-:W-:Y:S01]  /*0960*/  IMAD.IADD R9, R9, 0x1, R11 ;  /* 0x0000000109097824 */ /* 0x000fe200078e020b */
[----:B------:R-:W4:Y:S01]  /*0970*/  LDC R24, c[0x0][0x608] ;  /* 0x00018200ff187b82 */ /* 0x000f220000000800 */
[----:B------:R-:W-:-:S03]  /*0980*/  IMAD.MOV.U32 R11, RZ, RZ, -0x1 ;  /* 0xffffffffff0b7424 */ /* 0x000fc600078e00ff */
[-CC-:B0-----:R-:W-:Y:S02]  /*0990*/  SHF.R.U64 R22, R8, R12.reuse, R9.reuse ;  /* 0x0000000c08167219 */ /* 0x181fe40000001209 */
[----:B------:R-:W-:Y:S02]  /*09a0*/  I2FP.F32.U32 R8, R5 ;  /* 0x0000000500087245 */ /* 0x000fe40000201000 */
[----:B------:R-:W0:Y:S01]  /*09b0*/  LDC R28, c[0x0][0x658] ;  /* 0x00019600ff1c7b82 */ /* 0x000e220000000800 */
[----:B-1----:R-:W-:Y:S01]  /*09c0*/  ISETP.NE.U32.AND P0, PT, R30, RZ, PT ;  /* 0x000000ff1e00720c */ /* 0x002fe20003f05070 */
[----:B---3--:R-:W-:Y:S02]  /*09d0*/  IMAD.MOV R10, RZ, RZ, -R0 ;  /* 0x000000ffff0a7224 */ /* 0x008fe400078e0a00 */
[----:B------:R-:W-:Y:S01]  /*09e0*/  FMUL R8, R8, UR4 ;  /* 0x0000000408087c20 */ /* 0x000fe20008400000 */
[----:B------:R-:W-:Y:S02]  /*09f0*/  SHF.R.U32.HI R9, RZ, R12, R9 ;  /* 0x0000000cff097219 */ /* 0x000fe40000011609 */
[----:B------:R-:W-:Y:S01]  /*0a00*/  ISETP.NE.AND.EX P0, PT, R31, RZ, PT, P0 ;  /* 0x000000ff1f00720c */ /* 0x000fe20003f05300 */
[----:B------:R1:W3:Y:S01]  /*0a10*/  F2I.U32.TRUNC.NTZ R15, R8 ;  /* 0x00000008000f7305 */ /* 0x0002e2000020f000 */
[----:B------:R-:W1:Y:S01]  /*0a20*/  LDC R20, c[0x0][0x148] ;  /* 0x00005200ff147b82 */ /* 0x000e620000000800 */
[----:B--2---:R-:W-:-:S07]  /*0a30*/  IMAD R0, R7, R10, R6 ;  /* 0x0000000a07007224 */ /* 0x004fce00078e0206 */
[----:B------:R-:W2:Y:S01]  /*0a40*/  LDC R26, c[0x0][0x600] ;  /* 0x00018000ff1a7b82 */ /* 0x000ea20000000800 */
[-CC-:B----4-:R-:W-:Y:S02]  /*0a50*/  SHF.R.U64 R32, R22, R24.reuse, R9.reuse ;  /* 0x0000001816207219 */ /* 0x190fe40000001209 */
[----:B------:R-:W-:Y:S01]  /*0a60*/  SHF.R.U32.HI R7, RZ, R24, R9 ;  /* 0x00000018ff077219 */ /* 0x000fe20000011609 */
[----:B------:R-:W-:-:S04]  /*0a70*/  IMAD.MOV.U32 R9, RZ, RZ, 0x1 ;  /* 0x00000001ff097424 */ /* 0x000fc800078e00ff */
[----:B------:R-:W4:Y:S01]  /*0a80*/  LDC R21, c[0x0][0x648] ;  /* 0x00019200ff157b82 */ /* 0x000f220000000800 */
[-C--:B0-----:R-:W-:Y:S02]  /*0a90*/  SHF.L.U32 R6, R11, R28.reuse, RZ ;  /* 0x0000001c0b067219 */ /* 0x081fe400000006ff */
[--C-:B------:R-:W-:Y:S02]  /*0aa0*/  SHF.R.U64 R24, R32, R28, R7.reuse ;  /* 0x0000001c20187219 */ /* 0x100fe40000001207 */
[----:B------:R-:W-:Y:S02]  /*0ab0*/  LOP3.LUT R13, RZ, R6, RZ, 0x33, !PT ;  /* 0x00000006ff0d7212 */ /* 0x000fe400078e33ff */
[-C--:B------:R-:W-:Y:S01]  /*0ac0*/  SHF.R.U32.HI R7, RZ, R28.reuse, R7 ;  /* 0x0000001cff077219 */ /* 0x080fe20000011607 */
[----:B------:R-:W0:Y:S01]  /*0ad0*/  LDC R23, c[0x0][0x638] ;  /* 0x00018e00ff177b82 */ /* 0x000e220000000800 */
[----:B------:R-:W-:Y:S01]  /*0ae0*/  SHF.L.U32 R12, R9, R28, RZ ;  /* 0x0000001c090c7219 */ /* 0x000fe200000006ff */
[----:B------:R-:W-:-:S06]  /*0af0*/  IMAD.MOV.U32 R6, RZ, RZ, R24 ;  /* 0x000000ffff067224 */ /* 0x000fcc00078e0018 */
[----:B------:R-:W0:Y:S01]  /*0b00*/  LDC R101, c[0x0][0x610] ;  /* 0x00018400ff657b82 */ /* 0x000e220000000800 */
[----:B-1-3--:R-:W-:Y:S05]  /*0b10*/  @!P0 BRA `(.L_x_6) ;  /* 0x0000000000288947 */ /* 0x00afea0003800000 */
[----:B------:R-:W1:Y:S02]  /*0b20*/  LDC R11, c[0x0][0x64c] ;  /* 0x00019300ff0b7b82 */ /* 0x000e640000000800 */
[----:B-1----:R-:W-:-:S05]  /*0b30*/  IADD3 R11, P0, R24, R11, RZ ;  /* 0x0000000b180b7210 */ /* 0x002fca0007f1e0ff */
        /* <DEDUP_REMOVED lines=8> */
.L_x_6:
[----:B----4-:R-:W-:Y:S01]  /*0bc0*/  SHF.R.U64 R6, R6, R21, R7 ;  /* 0x0000001506067219 */ /* 0x010fe20000001207 */
[----:B--2---:R-:W-:Y:S01]  /*0bd0*/  VIADD R7, R26, 0xffffffff ;  /* 0xffffffff1a077836 */ /* 0x004fe20000000000 */
[----:B------:R-:W-:Y:S01]  /*0be0*/  LOP3.LUT R13, R32, R13, RZ, 0xc0, !PT ;  /* 0x0000000d200d7212 */ /* 0x000fe200078ec0ff */
[----:B------:R-:W-:Y:S02]  /*0bf0*/  IMAD.MOV R15, RZ, RZ, -R15 ;  /* 0x000000ffff0f7224 */ /* 0x000fe400078e0a0f */
[----:B------:R-:W-:Y:S02]  /*0c00*/  IMAD.MOV R8, RZ, RZ, -R6 ;  /* 0x000000ffff087224 */ /* 0x000fe400078e0a06 */
[----:B------:R-:W-:Y:S01]  /*0c10*/  IMAD R13, R12, R6, R13 ;  /* 0x000000060c0d7224 */ /* 0x000fe200078e020d */
[----:B------:R-:W-:Y:S01]  /*0c20*/  LOP3.LUT R6, R22, R7, RZ, 0xc0, !PT ;  /* 0x0000000716067212 */ /* 0x000fe200078ec0ff */
[----:B------:R-:W-:Y:S02]  /*0c30*/  @P3 IMAD R0, R20, R15, R5 ;  /* 0x0000000f14003224 */ /* 0x000fe400078e0205 */
[----:B0-----:R-:W-:-:S02]  /*0c40*/  IMAD R5, R8, R23, R24 ;  /* 0x0000001708057224 */ /* 0x001fc400078e0218 */
[----:B------:R-:W-:Y:S02]  /*0c50*/  IMAD R101, R13, R101, R0 ;  /* 0x000000650d657224 */ /* 0x000fe400078e0200 */
[----:B------:R-:W-:Y:S02]  /*0c60*/  IMAD R6, R5, R26, R6 ;  /* 0x0000001a05067224 */ /* 0x000fe400078e0206 */
[----:B------:R-:W-:-:S03]  /*0c70*/  IMAD.MOV.U32 R0, RZ, RZ, 0x1 ;  /* 0x00000001ff007424 */ /* 0x000fc600078e00ff */
[----:B------:R-:W-:Y:S02]  /*0c80*/  SEL R100, R6, R101, !P3 ;  /* 0x0000006506647207 */ /* 0x000fe40005800000 */
[----:B------:R-:W-:-:S07]  /*0c90*/  SEL R101, R101, R6, !P3 ;  /* 0x0000000665657207 */ /* 0x000fce0005800000 */
.L_x_4:
[----:B------:R-:W-:-:S08]  /*0ca0*/  NOP ;  /* 0x0000000000007918 */ /* 0x000fd00000000000 */
[----:B------:R-:W0:Y:S02]  /*0cb0*/  USETMAXREG.TRY_ALLOC.CTAPOOL UP0, 0xe8 ;  /* 0x000000e8000079c8 */ /* 0x000e240008000600 */
[----:B0-----:R-:W-:-:S13]  /*0cc0*/  PLOP3.LUT P0, PT, PT, PT, UP0, 0x80, 0x0 ;  /* 0x000000000000781c */ /* 0x001fda0003f0f008 */
[----:B------:R-:W-:Y:S05]  /*0cd0*/  @!P0 BRA `(.L_x_4) ;  /* 0xfffffffc00f08947 */ /* 0x000fea000383ffff */
[----:B------:R-:W-:Y:S01]  /*0ce0*/  ULDC.64 UR4, c[0x0][0x598] ;  /* 0x0001660000047ab9 */ /* 0x000fe20000000a00 */
[----:B------:R-:W-:Y:S01]  /*0cf0*/  ULDC.64 UR38, c[0x0][0x208] ;  /* 0x0000820000267ab9 */ /* 0x000fe20000000a00 */
[----:B------:R-:W-:-:S04]  /*0d00*/  ISETP.NE.U32.AND P0, PT, RZ, UR4, PT ;  /* 0x00000004ff007c0c */ /* 0x000fc8000bf05070 */
[----:B------:R-:W-:-:S13]  /*0d10*/  ISETP.NE.AND.EX P0, PT, RZ, UR5, PT, P0 ;  /* 0x00000005ff007c0c */ /* 0x000fda000bf05300 */
[----:B------:R-:W-:Y:S05]  /*0d20*/  @!P0 BRA `(.L_x_7) ;  /* 0x00000000001c8947 */ /* 0x000fea0003800000 */
[----:B------:R-:W0:Y:S02]  /*0d30*/  LDC.64 R6, c[0x0][0x598] ;  /* 0x00016600ff067b82 */ /* 0x000e240000000a00 */
[----:B0-----:R-:W2:Y:S02]  /*0d40*/  LDG.E.64 R6, desc[UR38][R6.64] ;  /* 0x0000002606067981 */ /* 0x001ea4000c1e1b00 */
[----:B--2---:R-:W-:-:S04]  /*0d50*/  ISETP.NE.U32.AND P0, PT, R6, RZ, PT ;  /* 0x000000ff0600720c */ /* 0x004fc80003f05070 */
[----:B------:R-:W-:-:S13]  /*0d60*/  ISETP.NE.AND.EX P0, PT, R7, RZ, PT, P0 ;  /* 0x000000ff0700720c */ /* 0x000fda0003f05300 */
[----:B------:R-:W-:Y:S05]  /*0d70*/  @!P0 BRA `(.L_x_7) ;  /* 0x0000000000088947 */ /* 0x000fea0003800000 */
[----:B------:R0:W5:Y:S01]  /*0d80*/  LD.E R19, desc[UR38][R6.64] ;  /* 0x0000002606137980 */ /* 0x000162000c101900 */
[----:B------:R-:W-:Y:S05]  /*0d90*/  BRA `(.L_x_8) ;  /* 0x0000000000247947 */ /* 0x000fea0003800000 */
.L_x_7:
[----:B------:R-:W-:Y:S02]  /*0da0*/  ULDC.64 UR4, c[0x0][0x588] ;  /* 0x0001620000047ab9 */ /* 0x000fe40000000a00 */
[----:B------:R-:W-:-:S04]  /*0db0*/  ISETP.NE.U32.AND P0, PT, RZ, UR4, PT ;  /* 0x00000004ff007c0c */ /* 0x000fc8000bf05070 */
[----:B------:R-:W-:-:S13]  /*0dc0*/  ISETP.NE.AND.EX P0, PT, RZ, UR5, PT, P0 ;  /* 0x00000005ff007c0c */ /* 0x000fda000bf05300 */
[----:B------:R-:W-:Y:S05]  /*0dd0*/  @!P0 BRA `(.L_x_9) ;  /* 0x00000000000c8947 */ /* 0x000fea0003800000 */
[----:B------:R-:W0:Y:S02]  /*0de0*/  LDC.64 R6, c[0x0][0x588] ;  /* 0x00016200ff067b82 */ /* 0x000e240000000a00 */
[----:B0-----:R1:W5:Y:S01]  /*0df0*/  LDG.E R19, desc[UR38][R6.64] ;  /* 0x0000002606137981 */ /* 0x001362000c1e1900 */
[----:B------:R-:W-:Y:S05]  /*0e00*/  BRA `(.L_x_8) ;  /* 0x0000000000087947 */ /* 0x000fea0003800000 */
.L_x_9:
[----:B------:R-:W-:Y:S02]  /*0e10*/  ULDC UR4, c[0x0][0x580] ;  /* 0x0001600000047ab9 */ /* 0x000fe40000000800 */
[----:B------:R-:W-:-:S07]  /*0e20*/  IMAD.U32 R19, RZ, RZ, UR4 ;  /* 0x00000004ff137e24 */ /* 0x000fce000f8e00ff */
.L_x_8:
[----:B------:R-:W-:Y:S02]  /*0e30*/  ULDC.64 UR4, c[0x0][0x5a0] ;  /* 0x0001680000047ab9 */ /* 0x000fe40000000a00 */
[----:B------:R-:W-:-:S04]  /*0e40*/  ISETP.NE.U32.AND P0, PT, RZ, UR4, PT ;  /* 0x00000004ff007c0c */ /* 0x000fc8000bf05070 */
[----:B------:R-:W-:-:S13]  /*0e50*/  ISETP.NE.AND.EX P0, PT, RZ, UR5, PT, P0 ;  /* 0x00000005ff007c0c */ /* 0x000fda000bf05300 */
[----:B------:R-:W-:Y:S05]  /*0e60*/  @!P0 BRA `(.L_x_10) ;  /* 0x00000000001c8947 */ /* 0x000fea0003800000 */
[----:B01----:R-:W0:Y:S02]  /*0e70*/  LDC.64 R6, c[0x0][0x5a0] ;  /* 0x00016800ff067b82 */ /* 0x003e240000000a00 */
[----:B0-----:R-:W2:Y:S02]  /*0e80*/  LDG.E.64 R6, desc[UR38][R6.64] ;  /* 0x0000002606067981 */ /* 0x001ea4000c1e1b00 */
[----:B--2---:R-:W-:-:S04]  /*0e90*/  ISETP.NE.U32.AND P0, PT, R6, RZ, PT ;  /* 0x000000ff0600720c */ /* 0x004fc80003f05070 */
[----:B------:R-:W-:-:S13]  /*0ea0*/  ISETP.NE.AND.EX P0, PT, R7, RZ, PT, P0 ;  /* 0x000000ff0700720c */ /* 0x000fda0003f05300 */
[----:B------:R-:W-:Y:S05]  /*0eb0*/  @!P0 BRA `(.L_x_10) ;  /* 0x0000000000088947 */ /* 0x000fea0003800000 */
[----:B------:R0:W5:Y:S01]  /*0ec0*/  LD.E R88, desc[UR38][R6.64] ;  /* 0x0000002606587980 */ /* 0x000162000c101900 */
[----:B------:R-:W-:Y:S05]  /*0ed0*/  BRA `(.L_x_11) ;  /* 0x0000000000247947 */ /* 0x000fea0003800000 */
.L_x_10:
[----:B------:R-:W-:Y:S02]  /*0ee0*/  ULDC.64 UR4, c[0x0][0x590] ;  /* 0x0001640000047ab9 */ /* 0x000fe40000000a00 */
[----:B------:R-:W-:-:S04]  /*0ef0*/  ISETP.NE.U32.AND P0, PT, RZ, UR4, PT ;  /* 0x00000004ff007c0c */ /* 0x000fc8000bf05070 */
[----:B------:R-:W-:-:S13]  /*0f00*/  ISETP.NE.AND.EX P0, PT, RZ, UR5, PT, P0 ;  /* 0x00000005ff007c0c */ /* 0x000fda000bf05300 */
[----:B------:R-:W-:Y:S05]  /*0f10*/  @!P0 BRA `(.L_x_12) ;  /* 0x00000000000c8947 */ /* 0x000fea0003800000 */
[----:B------:R-:W2:Y:S02]  /*0f20*/  LDC.64 R88, c[0x0][0x590] ;  /* 0x00016400ff587b82 */ /* 0x000ea40000000a00 */
[----:B--2---:R2:W5:Y:S01]  /*0f30*/  LDG.E R88, desc[UR38][R88.64] ;  /* 0x0000002658587981 */ /* 0x004562000c1e1900 */
[----:B------:R-:W-:Y:S05]  /*0f40*/  BRA `(.L_x_11) ;  /* 0x0000000000087947 */ /* 0x000fea0003800000 */
.L_x_12:
[----:B------:R-:W-:Y:S02]  /*0f50*/  ULDC UR4, c[0x0][0x584] ;  /* 0x0001610000047ab9 */ /* 0x000fe40000000800 */
[----:B------:R-:W-:-:S07]  /*0f60*/  IMAD.U32 R88, RZ, RZ, UR4 ;  /* 0x00000004ff587e24 */ /* 0x000fce000f8e00ff */
.L_x_11:
[----:B------:R-:W-:-:S13]  /*0f70*/  LOP3.LUT P0, RZ, R0, 0xff, RZ, 0xc0, !PT ;  /* 0x000000ff00ff7812 */ /* 0x000fda000780c0ff */
[----:B------:R-:W-:Y:S05]  /*0f80*/  @!P0 EXIT ;  /* 0x000000000000894d */ /* 0x000fea0003800000 */
[----:B------:R-:W3:Y:S01]  /*0f90*/  LDC R90, c[0x0][0x658] ;  /* 0x00019600ff5a7b82 */ /* 0x000ee20000000800 */
[----:B------:R-:W-:Y:S01]  /*0fa0*/  ULDC.64 UR6, c[0x0][0x288] ;  /* 0x0000a20000067ab9 */ /* 0x000fe20000000a00 */
[----:B------:R-:W-:Y:S01]  /*0fb0*/  LOP3.LUT R14, R14, 0x1, RZ, 0xc0, !PT ;  /* 0x000000010e0e7812 */ /* 0x000fe200078ec0ff */
[----:B------:R-:W-:Y:S01]  /*0fc0*/  UIADD3 UR4, UR7, 0x3f, URZ ;  /* 0x0000003f07047890 */ /* 0x000fe2000fffe03f */
[----:B------:R-:W-:Y:S01]  /*0fd0*/  SHF.R.U32.HI R0, RZ, 0x2, R3 ;  /* 0x00000002ff007819 */ /* 0x000fe20000011603 */
[----:B01----:R-:W-:Y:S01]  /*0fe0*/  IMAD.MOV.U32 R7, RZ, RZ, -0x1 ;  /* 0xffffffffff077424 */ /* 0x003fe200078e00ff */
[----:B------:R-:W-:Y:S01]  /*0ff0*/  SHF.R.U32.HI R4, RZ, 0x1, R4 ;  /* 0x00000001ff047819 */ /* 0x000fe20000011604 */
[----:B------:R-:W-:Y:S01]  /*1000*/  USHF.R.S32.HI UR5, URZ, 0x1f, UR4 ;  /* 0x0000001f3f057899 */ /* 0x000fe20008011404 */
[----:B------:R-:W0:Y:S01]  /*1010*/  LDC.64 R92, c[0x0][0x5c8] ;  /* 0x00017200ff5c7b82 */ /* 0x000e220000000a00 */
[----:B------:R-:W-:Y:S01]  /*1020*/  IMAD.SHL.U32 R5, R14, 0x40, RZ ;  /* 0x000000400e057824 */ /* 0x000fe200078e00ff */
[----:B------:R-:W-:Y:S01]  /*1030*/  LOP3.LUT R0, R0, 0x7, RZ, 0xc0, !PT ;  /* 0x0000000700007812 */ /* 0x000fe200078ec0ff */
[----:B------:R-:W-:Y:S01]  /*1040*/  ULEA.HI UR5, UR5, UR4, URZ, 0x6 ;  /* 0x0000000405057291 */ /* 0x000fe2000f8f303f */
[----:B------:R-:W-:Y:S01]  /*1050*/  LOP3.LUT R23, R4, 0x30, RZ, 0xc0, !PT ;  /* 0x0000003004177812 */ /* 0x000fe200078ec0ff */
[----:B------:R-:W-:Y:S01]  /*1060*/  IMAD.MOV.U32 R9, RZ, RZ, 0x1 ;  /* 0x00000001ff097424 */ /* 0x000fe200078e00ff */
[--C-:B------:R-:W-:Y:S01]  /*1070*/  LOP3.LUT R22, R5, 0x40, R0.reuse, 0xe2, !PT ;  /* 0x0000004005167812 */ /* 0x100fe200078ee200 */
[----:B------:R-:W-:Y:S01]  /*1080*/  USHF.R.S32.HI UR43, URZ, 0x6, UR5 ;  /* 0x000000063f2b7899 */ /* 0x000fe20008011405 */
[----:B------:R-:W1:Y:S01]  /*1090*/  LDC R95, c[0x0][0x600] ;  /* 0x00018000ff5f7b82 */ /* 0x000e620000000800 */
[-C--:B------:R-:W-:Y:S01]  /*10a0*/  IADD3 R5, RZ, -R23.reuse, -R0 ;  /* 0x80000017ff057210 */ /* 0x080fe20007ffe800 */
[----:B------:R-:W-:Y:S01]  /*10b0*/  IMAD.U32 R6, RZ, RZ, UR6 ;  /* 0x00000006ff067e24 */ /* 0x000fe2000f8e00ff */
[C---:B--2---:R-:W-:Y:S01]  /*10c0*/  LOP3.LUT R89, R3.reuse, 0x3, RZ, 0xc0, !PT ;  /* 0x0000000303597812 */ /* 0x044fe200078ec0ff */
[----:B------:R-:W-:Y:S01]  /*10d0*/  UISETP.LT.AND UP0, UPT, UR43, 0x1, UPT ;  /* 0x000000012b00788c */ /* 0x000fe2000bf01270 */
[----:B------:R-:W-:Y:S01]  /*10e0*/  LOP3.LUT R94, R3, 0x80, RZ, 0xc0, !PT ;  /* 0x00000080035e7812 */ /* 0x000fe200078ec0ff */
[----:B------:R-:W-:Y:S01]  /*10f0*/  IMAD R5, R14, -0x40, R5 ;  /* 0xffffffc00e057824 */ /* 0x000fe200078e0205 */
[----:B------:R-:W-:Y:S01]  /*1100*/  ULDC UR4, c[0x0][0x284] ;  /* 0x0000a10000047ab9 */ /* 0x000fe20000000800 */
[-C--:B---3--:R-:W-:Y:S01]  /*1110*/  SHF.L.U32 R7, R7, R90.reuse, RZ ;  /* 0x0000005a07077219 */ /* 0x088fe200000006ff */
[----:B------:R-:W-:Y:S01]  /*1120*/  USEL UR44, UR43, 0x1, UP0 ;  /* 0x000000012b2c7887 */ /* 0x000fe20008000000 */
[----:B------:R-:W-:Y:S01]  /*1130*/  LOP3.LUT R22, R22, R23, RZ, 0xfc, !PT ;  /* 0x0000001716167212 */ /* 0x000fe200078efcff */
[----:B------:R-:W-:Y:S01]  /*1140*/  IMAD R89, R89, -0x2, R6 ;  /* 0xfffffffe59597824 */ /* 0x000fe200078e0206 */
[----:B------:R-:W-:Y:S01]  /*1150*/  SHF.L.U32 R90, R9, R90, RZ ;  /* 0x0000005a095a7219 */ /* 0x000fe200000006ff */
[----:B------:R-:W-:Y:S01]  /*1160*/  VIADD R97, R5, UR4 ;  /* 0x0000000405617c36 */ /* 0x000fe20008000000 */
[----:B------:R-:W-:Y:S01]  /*1170*/  LOP3.LUT R98, R18, 0x1, RZ, 0xfc, !PT ;  /* 0x0000000112627812 */ /* 0x000fe200078efcff */
[----:B------:R-:W-:Y:S01]  /*1180*/  IMAD.MOV.U32 R23, RZ, RZ, RZ ;  /* 0x000000ffff177224 */ /* 0x000fe200078e00ff */
[C---:B0-----:R-:W-:Y:S01]  /*1190*/  SHF.L.U64.HI R91, R92.reuse, 0x3, R93 ;  /* 0x000000035c5b7819 */ /* 0x041fe2000001025d */
[----:B------:R-:W-:Y:S01]  /*11a0*/  IMAD.SHL.U32 R92, R92, 0x8, RZ ;  /* 0x000000085c5c7824 */ /* 0x000fe200078e00ff */
[----:B------:R-:W-:Y:S01]  /*11b0*/  SHF.R.U32.HI R94, RZ, 0x7, R94 ;  /* 0x00000007ff5e7819 */ /* 0x000fe2000001165e */
[----:B------:R-:W-:Y:S01]  /*11c0*/  IMAD.SHL.U32 R93, R3, 0x2, RZ ;  /* 0x00000002035d7824 */ /* 0x000fe200078e00ff */
[----:B------:R-:W-:Y:S01]  /*11d0*/  LOP3.LUT R96, RZ, R7, RZ, 0x33, !PT ;  /* 0x00000007ff607212 */ /* 0x000fe200078e33ff */
[----:B------:R-:W-:Y:S01]  /*11e0*/  UIADD3 UR44, UR43, -UR44, URZ ;  /* 0x8000002c2b2c7290 */ /* 0x000fe2000fffe03f */
[----:B------:R-:W-:Y:S01]  /*11f0*/  UMOV UR40, URZ ;  /* 0x0000003f00287c82 */ /* 0x000fe20008000000 */
[----:B-1----:R-:W-:Y:S01]  /*1200*/  VIADD R95, R95, 0xffffffff ;  /* 0xffffffff5f5f7836 */ /* 0x002fe20000000000 */
[----:B------:R-:W-:-:S09]  /*1210*/  UMOV UR41, URZ ;  /* 0x0000003f00297c82 */ /* 0x000fd20008000000 */
.L_x_158:
[----:B0-----:R-:W0:Y:S01]  /*1220*/  SHFL.IDX PT, R0, R94, RZ, 0x1f ;  /* 0x00001fff5e007589 */ /* 0x001e2200000e0000 */
[----:B-1----:R-:W1:Y:S01]  /*1230*/  S2UR UR7, SR_CgaCtaId ;  /* 0x00000000000779c3 */ /* 0x002e620000008800 */
[----:B------:R-:W-:Y:S01]  /*1240*/  UMOV UR6, 0x400 ;  /* 0x0000040000067882 */ /* 0x000fe20000000000 */
[----:B0-----:R-:W-:Y:S01]  /*1250*/  R2UR UR4, R0 ;  /* 0x00000000000472ca */ /* 0x001fe200000e0000 */
[----:B-1----:R-:W-:-:S12]  /*1260*/  ULEA UR46, UR7, UR6, 0x18 ;  /* 0x00000006072e7291 */ /* 0x002fd8000f8ec03f */
[----:B------:R-:W-:-:S04]  /*1270*/  ULEA.HI UR5, UR4, UR4, URZ, 0x1 ;  /* 0x0000000404057291 */ /* 0x000fc8000f8f083f */
[----:B------:R-:W-:-:S04]  /*1280*/  ULOP3.LUT UR5, UR5, 0x7fffe, URZ, 0xc0, !UPT ;  /* 0x0007fffe05057892 */ /* 0x000fc8000f8ec03f */
[----:B------:R-:W-:-:S03]  /*1290*/  UIADD3 UR5, UR4, -UR5, URZ ;  /* 0x8000000504057290 */ /* 0x000fc6000fffe03f */
[----:B------:R-:W-:Y:S01]  /*12a0*/  ULDC UR4, c[0x0][0x28c] ;  /* 0x0000a30000047ab9 */ /* 0x000fe20000000800 */
[----:B------:R-:W-:Y:S01]  /*12b0*/  ULEA UR5, UR5, UR46, 0xd ;  /* 0x0000002e05057291 */ /* 0x000fe2000f8e683f */
[----:B------:R-:W-:-:S03]  /*12c0*/  ISETP.LT.AND P0, PT, RZ, UR4, PT ;  /* 0x00000004ff007c0c */ /* 0x000fc6000bf01270 */
[----:B------:R-:W-:-:S04]  /*12d0*/  UIADD3 UR5, UR5, 0x180, URZ ;  /* 0x0000018005057890 */ /* 0x000fc8000fffe03f */
[----:B------:R-:W-:-:S04]  /*12e0*/  USHF.R.U32.HI UR5, URZ, 0x4, UR5 ;  /* 0x000000043f057899 */ /* 0x000fc80008011605 */
[----:B------:R-:W-:-:S04]  /*12f0*/  ULOP3.LUT UR5, UR5, 0x3fff, URZ, 0xc0, !UPT ;  /* 0x00003fff05057892 */ /* 0x000fc8000f8ec03f */
[----:B------:R-:W-:Y:S01]  /*1300*/  ULOP3.LUT UR45, UR5, 0x10000, URZ, 0xfc, !UPT ;  /* 0x00010000052d7892 */ /* 0x000fe2000f8efc3f */
[----:B--2345:R-:W-:Y:S11]  /*1310*/  @P0 BRA `(.L_x_13) ;  /* 0x0000000000400947 */ /* 0x03cff60003800000 */
[----:B------:R-:W-:Y:S01]  /*1320*/  MOV R0, 0x0 ;  /* 0x0000000000007802 */ /* 0x000fe20000000f00 */
[----:B------:R-:W-:Y:S01]  /*1330*/  ULDC.64 UR4, c[0x4][0x68] ;  /* 0x01001a0000047ab9 */ /* 0x000fe20000000a00 */
[----:B------:R-:W-:Y:S01]  /*1340*/  ULDC.64 UR6, c[0x4][0x8] ;  /* 0x0100020000067ab9 */ /* 0x000fe20000000a00 */
[----:B------:R-:W-:Y:S01]  /*1350*/  IMAD.U32 R4, RZ, RZ, UR4 ;  /* 0x00000004ff047e24 */ /* 0x000fe2000f8e00ff */
[----:B------:R0:W1:Y:S01]  /*1360*/  LDC.64 R14, c[0x4][R0] ;  /* 0x01000000000e7b82 */ /* 0x0000620000000a00 */
[----:B------:R-:W-:Y:S01]  /*1370*/  IMAD.U32 R5, RZ, RZ, UR5 ;  /* 0x00000005ff057e24 */ /* 0x000fe2000f8e00ff */
[----:B------:R-:W-:Y:S01]  /*1380*/  ULDC.64 UR4, c[0x4][0x70] ;  /* 0x01001c0000047ab9 */ /* 0x000fe20000000a00 */
[----:B------:R-:W-:Y:S02]  /*1390*/  IMAD.U32 R10, RZ, RZ, UR6 ;  /* 0x00000006ff0a7e24 */ /* 0x000fe4000f8e00ff */
[----:B------:R-:W-:Y:S02]  /*13a0*/  IMAD.U32 R6, RZ, RZ, UR4 ;  /* 0x00000004ff067e24 */ /* 0x000fe4000f8e00ff */
[----:B------:R-:W-:-:S02]  /*13b0*/  IMAD.U32 R7, RZ, RZ, UR5 ;  /* 0x00000005ff077e24 */ /* 0x000fc4000f8e00ff */
[----:B------:R-:W-:Y:S02]  /*13c0*/  IMAD.U32 R11, RZ, RZ, UR7 ;  /* 0x00000007ff0b7e24 */ /* 0x000fe4000f8e00ff */
[----:B------:R-:W-:Y:S02]  /*13d0*/  IMAD.MOV.U32 R8, RZ, RZ, 0x1e1 ;  /* 0x000001e1ff087424 */ /* 0x000fe400078e00ff */
[----:B------:R-:W-:Y:S02]  /*13e0*/  IMAD.MOV.U32 R12, RZ, RZ, 0x1 ;  /* 0x00000001ff0c7424 */ /* 0x000fe400078e00ff */
[----:B0-----:R-:W-:-:S07]  /*13f0*/  IMAD.MOV.U32 R13, RZ, RZ, RZ ;  /* 0x000000ffff0d7224 */ /* 0x001fce00078e00ff */
[----:B------:R-:W-:-:S07]  /*1400*/  LEPC R20, `(.L_x_13) ;  /* 0x000000001014794e */ /* 0x000fce0000000000 */
[----:B-1---5:R-:W-:Y:S05]  /*1410*/  CALL.ABS.NOINC R14 ;  /* 0x000000000e007343 */ /* 0x022fea0003c00000 */
.L_x_13:
[----:B------:R-:W-:-:S13]  /*1420*/  ISETP.NE.AND P0, PT, R98, 0x3, PT ;  /* 0x000000036200780c */ /* 0x000fda0003f05270 */
[----:B------:R-:W-:Y:S05]  /*1430*/  @!P0 BRA `(.L_x_14) ;  /* 0x0000000000048947 */ /* 0x000fea0003800000 */
[----:B------:R-:W-:Y:S01]  /*1440*/  BPT.TRAP 0x1 ;  /* 0x000000040000795c */ /* 0x000fe20000300000 */
.L_x_14:
[----:B------:R-:W-:Y:S02]  /*1450*/  IMAD.U32 R3, RZ, RZ, UR41 ;  /* 0x00000029ff037e24 */ /* 0x000fe4000f8e00ff */
[----:B------:R-:W-:-:S03]  /*1460*/  IMAD.U32 R0, RZ, RZ, UR40 ;  /* 0x00000028ff007e24 */ /* 0x000fc6000f8e00ff */
[----:B------:R-:W-:Y:S02]  /*1470*/  LEA R3, R3, UR46, 0x3 ;  /* 0x0000002e03037c11 */ /* 0x000fe4000f8e18ff */
[----:B------:R-:W-:-:S04]  /*1480*/  SHF.L.U32 R0, R0, 0x1f, RZ ;  /* 0x0000001f00007819 */ /* 0x000fc800000006ff */
[----:B------:R0:W1:Y:S01]  /*1490*/  SYNCS.PHASECHK.TRANS64.TRYWAIT P1, [R3+URZ], R0 ;  /* 0x00000000030075a7 */ /* 0x000062000802017f */
[----:B------:R-:W-:Y:S05]  /*14a0*/  @!P0 BRA `(.L_x_15) ;  /* 0x0000000000048947 */ /* 0x000fea0003800000 */
[----:B------:R-:W-:Y:S01]  /*14b0*/  BPT.TRAP 0x1 ;  /* 0x000000040000795c */ /* 0x000fe20000300000 */
.L_x_15:
[----:B------:R-:W-:-:S05]  /*14c0*/  IMAD.U32 R4, RZ, RZ, UR44 ;  /* 0x0000002cff047e24 */ /* 0x000fca000f8e00ff */
[----:B------:R-:W-:Y:S01]  /*14d0*/  ISETP.GE.AND P2, PT, R4, 0x1, PT ;  /* 0x000000010400780c */ /* 0x000fe20003f46270 */
[----:B-1----:R-:W-:-:S12]  /*14e0*/  @P1 BRA `(.L_x_16) ;  /* 0x0000000000081947 */ /* 0x002fd80003800000 */
[----:B------:R-:W1:Y:S02]  /*14f0*/  SYNCS.PHASECHK.TRANS64.TRYWAIT P1, [R3+URZ], R0 ;  /* 0x00000000030075a7 */ /* 0x000e64000802017f */
[----:B-1----:R-:W-:Y:S05]  /*1500*/  @!P1 BRA `(.L_x_17) ;  /* 0x00000068000c9947 */ /* 0x002fea0003800000 */
.L_x_16:
[----:B------:R-:W-:Y:S05]  /*1510*/  WARPSYNC.ALL ;  /* 0x0000000000007948 */ /* 0x000fea0003800000 */
[----:B------:R-:W-:Y:S01]  /*1520*/  UIADD3 UR4, UR46, 0x1c180, URZ ;  /* 0x0001c1802e047890 */ /* 0x000fe2000fffe03f */
[----:B------:R-:W-:Y:S01]  /*1530*/  WARPGROUP.ARRIVE ;  /* 0x00000000000079c5 */ /* 0x000fe20000000000 */
[----:B------:R-:W-:Y:S02]  /*1540*/  ULEA UR5, UR41, UR45, 0xa ;  /* 0x0000002d29057291 */ /* 0x000fe4000f8e503f */
[----:B------:R-:W-:Y:S01]  /*1550*/  USHF.R.U32.HI UR4, URZ, 0x4, UR4 ;  /* 0x000000043f047899 */ /* 0x000fe20008011604 */
[----:B------:R-:W-:Y:S01]  /*1560*/  UMOV UR9, 0x40000040 ;  /* 0x4000004000097882 */ /* 0x000fe20000000000 */
[----:B------:R-:W-:-:S02]  /*1570*/  UMOV UR11, 0x40000040 ;  /* 0x40000040000b7882 */ /* 0x000fc40000000000 */
[----:B------:R-:W-:Y:S01]  /*1580*/  ULOP3.LUT UR4, UR4, 0x3fff, URZ, 0xc0, !UPT ;  /* 0x00003fff04047892 */ /* 0x000fe2000f8ec03f */
[----:B------:R-:W-:-:S03]  /*1590*/  UMOV UR8, UR5 ;  /* 0x0000000500087c82 */ /* 0x000fc60008000000 */
[----:B------:R-:W-:-:S04]  /*15a0*/  ULOP3.LUT UR4, UR4, 0x10000, URZ, 0xfc, !UPT ;  /* 0x0001000004047892 */ /* 0x000fc8000f8efc3f */
[----:B------:R-:W-:-:S07]  /*15b0*/  ULEA UR6, UR41, UR4, 0xa ;  /* 0x0000000429067291 */ /* 0x000fce000f8e503f */
[----:B------:R-:W-:Y:S02]  /*15c0*/  UMOV UR10, UR6 ;  /* 0x00000006000a7c82 */ /* 0x000fe40008000000 */
[----:B------:R-:W-:Y:S01]  /*15d0*/  HGMMA.64x128x16.F32.BF16 R24, gdesc[UR8], RZ, !UPT, gsb0 ;  /* 0x01e00000081879f0 */ /* 0x000fe2000c0018ff */
[----:B------:R-:W-:Y:S02]  /*15e0*/  UIADD3 UR8, UR5, 0x2, URZ ;  /* 0x0000000205087890 */ /* 0x000fe4000fffe03f */
[----:B------:R-:W-:Y:S01]  /*15f0*/  UIADD3 UR10, UR6, 0x2, URZ ;  /* 0x00000002060a7890 */ /* 0x000fe2000fffe03f */
[----:B------:R-:W-:Y:S01]  /*1600*/  UMOV UR9, 0x40000040 ;  /* 0x4000004000097882 */ /* 0x000fe20000000000 */
[----:B------:R-:W-:Y:S01]  /*1610*/  UMOV UR11, 0x40000040 ;  /* 0x40000040000b7882 */ /* 0x000fe20000000000 */
[----:B------:R-:W-:Y:S02]  /*1620*/  WARPGROUP.DEPBAR.LE gsb0, 0x0 ;  /* 0x00008000000079c5 */ /* 0x000fe40000010000 */
[----:B------:R-:W-:-:S06]  /*1630*/  WARPGROUP.ARRIVE ;  /* 0x00000000000079c5 */ /* 0x000fcc0000000000 */
[----:B------:R-:W-:Y:S01]  /*1640*/  HGMMA.64x128x16.F32.BF16 R24, gdesc[UR8], R24, gsb0 ;  /* 0x01e00000081879f0 */ /* 0x000fe20008001818 */
        /* <DEDUP_REMOVED lines=13> */
[----:B------:R-:W-:Y:S03]  /*1720*/  HGMMA.64x128x16.F32.BF16 R24, gdesc[UR8], R24, gsb0 ;  /* 0x01e00000081879f0 */ /* 0x000fe60008001818 */
[----:B------:R-:W-:Y:S02]  /*1730*/  WARPGROUP.DEPBAR.LE gsb0, 0x0 ;  /* 0x00008000000079c5 */ /* 0x000fe40000010000 */
[----:B------:R-:W-:Y:S05]  /*1740*/  @!P2 BRA `(.L_x_18) ;  /* 0x00000004001ca947 */ /* 0x000fea0003800000 */
[----:B------:R-:W-:Y:S01]  /*1750*/  UIADD3 UR5, UR41, 0x1, URZ ;  /* 0x0000000129057890 */ /* 0x000fe2000fffe03f */
[----:B01----:R-:W-:-:S03]  /*1760*/  IMAD.U32 R0, RZ, RZ, UR44 ;  /* 0x0000002cff007e24 */ /* 0x003fc6000f8e00ff */
[----:B------:R-:W-:-:S04]  /*1770*/  UISETP.NE.AND UP0, UPT, UR5, 0x7, UPT ;  /* 0x000000070500788c */ /* 0x000fc8000bf05270 */
[----:B------:R-:W-:Y:S02]  /*1780*/  USEL UR6, URZ, 0x1, UP0 ;  /* 0x000000013f067887 */ /* 0x000fe40008000000 */
[----:B------:R-:W-:Y:S02]  /*1790*/  USEL UR5, UR5, URZ, UP0 ;  /* 0x0000003f05057287 */ /* 0x000fe40008000000 */
[----:B------:R-:W-:-:S06]  /*17a0*/  ULOP3.LUT UR6, UR40, UR6, URZ, 0x3c, !UPT ;  /* 0x0000000628067292 */ /* 0x000fcc000f8e3c3f */
[----:B------:R-:W-:Y:S01]  /*17b0*/  IMAD.U32 R5, RZ, RZ, UR6 ;  /* 0x00000006ff057e24 */ /* 0x000fe2000f8e00ff */
[----:B------:R-:W-:-:S06]  /*17c0*/  UMOV UR6, UR41 ;  /* 0x0000002900067c82 */ /* 0x000fcc0008000000 */
.L_x_25:
[----:B01----:R-:W-:Y:S05]  /*17d0*/  @!P0 BRA `(.L_x_19) ;  /* 0x0000000000048947 */ /* 0x003fea0003800000 */
[----:B------:R-:W-:Y:S01]  /*17e0*/  BPT.TRAP 0x1 ;  /* 0x000000040000795c */ /* 0x000fe20000300000 */
.L_x_19:
[----:B------:R-:W0:Y:S01]  /*17f0*/  S2UR UR8, SR_CgaCtaId ;  /* 0x00000000000879c3 */ /* 0x000e220000008800 */
[----:B------:R-:W-:Y:S01]  /*1800*/  UMOV UR7, 0x400 ;  /* 0x0000040000077882 */ /* 0x000fe20000000000 */
[----:B------:R-:W-:Y:S01]  /*1810*/  SHF.L.U32 R3, R5, 0x1f, RZ ;  /* 0x0000001f05037819 */ /* 0x000fe200000006ff */
[----:B0-----:R-:W-:-:S04]  /*1820*/  ULEA UR13, UR8, UR7, 0x18 ;  /* 0x00000007080d7291 */ /* 0x001fc8000f8ec03f */
[----:B------:R-:W-:-:S09]  /*1830*/  ULEA UR7, UR5, UR13, 0x3 ;  /* 0x0000000d05077291 */ /* 0x000fd2000f8e183f */
[----:B------:R0:W1:Y:S01]  /*1840*/  SYNCS.PHASECHK.TRANS64.TRYWAIT P1, [UR7], R3 ;  /* 0x00000003ff0075a7 */ /* 0x0000620008020147 */
[----:B------:R-:W-:Y:S05]  /*1850*/  @!P0 BRA `(.L_x_20) ;  /* 0x0000000000048947 */ /* 0x000fea0003800000 */
[----:B------:R-:W-:Y:S01]  /*1860*/  BPT.TRAP 0x1 ;  /* 0x000000040000795c */ /* 0x000fe20000300000 */
.L_x_20:
[----:B-1----:R-:W-:Y:S05]  /*1870*/  @P1 BRA `(.L_x_21) ;  /* 0x0000000000081947 */ /* 0x002fea0003800000 */
[----:B------:R-:W1:Y:S02]  /*1880*/  SYNCS.PHASECHK.TRANS64.TRYWAIT P1, [UR7], R3 ;  /* 0x00000003ff0075a7 */ /* 0x000e640008020147 */
[----:B-1----:R-:W-:Y:S05]  /*1890*/  @!P1 BRA `(.L_x_22) ;  /* 0x00000064003c9947 */ /* 0x002fea0003800000 */
.L_x_21:
[----:B------:R-:W-:Y:S01]  /*18a0*/  ULEA UR7, UR5, UR45, 0xa ;  /* 0x0000002d05077291 */ /* 0x000fe2000f8e503f */
[----:B------:R-:W-:Y:S01]  /*18b0*/  WARPGROUP.ARRIVE ;  /* 0x00000000000079c5 */ /* 0x000fe20000000000 */
[----:B------:R-:W-:Y:S01]  /*18c0*/  ULEA UR12, UR5, UR4, 0xa ;  /* 0x00000004050c7291 */ /* 0x000fe2000f8e503f */
[----:B------:R-:W-:Y:S01]  /*18d0*/  UMOV UR9, 0x40000040 ;  /* 0x4000004000097882 */ /* 0x000fe20000000000 */
[----:B------:R-:W-:-:S03]  /*18e0*/  UMOV UR11, 0x40000040 ;  /* 0x40000040000b7882 */ /* 0x000fc60000000000 */
[----:B------:R-:W-:Y:S02]  /*18f0*/  UMOV UR8, UR7 ;  /* 0x0000000700087c82 */ /* 0x000fe40008000000 */
[----:B------:R-:W-:Y:S02]  /*1900*/  UMOV UR10, UR12 ;  /* 0x0000000c000a7c82 */ /* 0x000fe40008000000 */
[----:B------:R-:W-:Y:S01]  /*1910*/  HGMMA.64x128x16.F32.BF16 R24, gdesc[UR8], R24, gsb0 ;  /* 0x01e00000081879f0 */ /* 0x000fe20008001818 */
[----:B------:R-:W-:Y:S02]  /*1920*/  UIADD3 UR8, UR7, 0x2, URZ ;  /* 0x0000000207087890 */ /* 0x000fe4000fffe03f */
[----:B------:R-:W-:Y:S01]  /*1930*/  UIADD3 UR10, UR12, 0x2, URZ ;  /* 0x000000020c0a7890 */ /* 0x000fe2000fffe03f */
[----:B------:R-:W-:Y:S01]  /*1940*/  UMOV UR9, 0x40000040 ;  /* 0x4000004000097882 */ /* 0x000fe20000000000 */
[----:B------:R-:W-:Y:S01]  /*1950*/  UMOV UR11, 0x40000040 ;  /* 0x40000040000b7882 */ /* 0x000fe20000000000 */
[----:B------:R-:W-:-:S02]  /*1960*/  WARPGROUP.DEPBAR.LE gsb0, 0x0 ;  /* 0x00008000000079c5 */ /* 0x000fc40000010000 */
        /* <DEDUP_REMOVED lines=18> */
[----:B------:R-:W-:Y:S01]  /*1a90*/  BPT.TRAP 0x1 ;  /* 0x000000040000795c */ /* 0x000fe20000300000 */
.L_x_23:
[----:B------:R-:W-:Y:S01]  /*1aa0*/  ULEA UR7, UR6, UR13, 0x3 ;  /* 0x0000000d06077291 */ /* 0x000fe2000f8e183f */
[----:B------:R-:W-:-:S03]  /*1ab0*/  ISETP.GT.U32.AND P1, PT, R18, 0x1, PT ;  /* 0x000000011200780c */ /* 0x000fc60003f24070 */
[----:B------:R-:W-:-:S04]  /*1ac0*/  UIADD3 UR7, UR7, 0x38, URZ ;  /* 0x0000003807077890 */ /* 0x000fc8000fffe03f */
[----:B------:R-:W-:-:S09]  /*1ad0*/  UPRMT UR7, URZ, 0x654, UR7 ;  /* 0x000006543f077896 */ /* 0x000fd20008000007 */
[----:B------:R-:W-:Y:S01]  /*1ae0*/  SYNCS.ARRIVE.TRANS64.RED.A1T0 RZ, [UR7], RZ ;  /* 0x000000ffffff79a7 */ /* 0x000fe20008100407 */
[----:B------:R-:W-:Y:S05]  /*1af0*/  @P1 BRA `(.L_x_24) ;  /* 0x0000000000041947 */ /* 0x000fea0003800000 */
[----:B------:R-:W-:Y:S01]  /*1b00*/  BPT.TRAP 0x1 ;  /* 0x000000040000795c */ /* 0x000fe20000300000 */
.L_x_24:
[----:B------:R-:W-:Y:S01]  /*1b10*/  UIADD3 UR5, UR5, 0x1, URZ ;  /* 0x0000000105057890 */ /* 0x000fe2000fffe03f */
[C---:B------:R-:W-:Y:S01]  /*1b20*/  ISETP.GT.AND P1, PT, R0.reuse, 0x1, PT ;  /* 0x000000010000780c */ /* 0x040fe20003f24270 */
[----:B------:R-:W-:Y:S01]  /*1b30*/  UIADD3 UR6, UR6, 0x1, URZ ;  /* 0x0000000106067890 */ /* 0x000fe2000fffe03f */
[----:B------:R-:W-:Y:S01]  /*1b40*/  VIADD R0, R0, 0xffffffff ;  /* 0xffffffff00007836 */ /* 0x000fe20000000000 */
[----:B------:R-:W-:Y:S02]  /*1b50*/  UISETP.NE.AND UP0, UPT, UR5, 0x7, UPT ;  /* 0x000000070500788c */ /* 0x000fe4000bf05270 */
[----:B------:R-:W-:Y:S02]  /*1b60*/  UISETP.NE.AND UP1, UPT, UR6, 0x7, UPT ;  /* 0x000000070600788c */ /* 0x000fe4000bf25270 */
[----:B------:R-:W-:Y:S02]  /*1b70*/  USEL UR7, URZ, 0x1, UP0 ;  /* 0x000000013f077887 */ /* 0x000fe40008000000 */
[----:B------:R-:W-:-:S02]  /*1b80*/  USEL UR5, UR5, URZ, UP0 ;  /* 0x0000003f05057287 */ /* 0x000fc40008000000 */
[----:B------:R-:W-:Y:S02]  /*1b90*/  USEL UR6, UR6, URZ, UP1 ;  /* 0x0000003f06067287 */ /* 0x000fe40008800000 */
[----:B------:R-:W-:Y:S01]  /*1ba0*/  LOP3.LUT R5, R5, UR7, RZ, 0x3c, !PT ;  /* 0x0000000705057c12 */ /* 0x000fe2000f8e3cff */
[----:B------:R-:W-:Y:S09]  /*1bb0*/  @P1 BRA `(.L_x_25) ;  /* 0xfffffffc00041947 */ /* 0x000ff2000383ffff */
.L_x_18:
[----:B01----:R-:W0:Y:S02]  /*1bc0*/  LDC R0, c[0x0][0x28c] ;  /* 0x0000a300ff007b82 */ /* 0x003e240000000800 */
[----:B0-----:R-:W-:-:S13]  /*1bd0*/  ISETP.GE.AND P1, PT, R0, 0x1, PT ;  /* 0x000000010000780c */ /* 0x001fda0003f26270 */
[----:B------:R-:W-:Y:S05]  /*1be0*/  @!P1 BRA `(.L_x_26) ;  /* 0x0000000000489947 */ /* 0x000fea0003800000 */
[----:B------:R-:W-:Y:S05]  /*1bf0*/  @!P0 BRA `(.L_x_27) ;  /* 0x0000000000048947 */ /* 0x000fea0003800000 */
[----:B------:R-:W-:Y:S01]  /*1c00*/  BPT.TRAP 0x1 ;  /* 0x000000040000795c */ /* 0x000fe20000300000 */
.L_x_27:
[----:B------:R-:W0:Y:S01]  /*1c10*/  S2UR UR7, SR_CgaCtaId ;  /* 0x00000000000779c3 */ /* 0x000e220000008800 */
[----:B------:R-:W-:Y:S01]  /*1c20*/  UIADD3 UR6, UR44, UR41, URZ ;  /* 0x000000292c067290 */ /* 0x000fe2000fffe03f */
[----:B------:R-:W-:-:S03]  /*1c30*/  ISETP.GT.U32.AND P0, PT, R18, 0x1, PT ;  /* 0x000000011200780c */ /* 0x000fc60003f04070 */
[----:B------:R-:W-:-:S04]  /*1c40*/  UIMAD.WIDE.U32 UR4, UR6, 0x24924925, URZ ;  /* 0x24924925060478a5 */ /* 0x000fc8000f8e003f */
[----:B------:R-:W-:-:S04]  /*1c50*/  UIADD3 UR4, UR6, -UR5, URZ ;  /* 0x8000000506047290 */ /* 0x000fc8000fffe03f */
[----:B------:R-:W-:-:S03]  /*1c60*/  ULEA.HI UR4, UR4, UR5, URZ, 0x1f ;  /* 0x0000000504047291 */ /* 0x000fc6000f8ff83f */
[----:B------:R-:W-:Y:S01]  /*1c70*/  UMOV UR5, 0x400 ;  /* 0x0000040000057882 */ /* 0x000fe20000000000 */
[----:B------:R-:W-:-:S04]  /*1c80*/  USHF.R.U32.HI UR4, URZ, 0x2, UR4 ;  /* 0x000000023f047899 */ /* 0x000fc80008011604 */
[----:B------:R-:W-:Y:S02]  /*1c90*/  UIMAD UR4, UR4, -0x7, UR6 ;  /* 0xfffffff9040478a4 */ /* 0x000fe4000f8e0206 */
[----:B0-----:R-:W-:-:S04]  /*1ca0*/  ULEA UR5, UR7, UR5, 0x18 ;  /* 0x0000000507057291 */ /* 0x001fc8000f8ec03f */
[----:B------:R-:W-:-:S04]  /*1cb0*/  ULEA UR4, UR4, UR5, 0x3 ;  /* 0x0000000504047291 */ /* 0x000fc8000f8e183f */
[----:B------:R-:W-:-:S04]  /*1cc0*/  UIADD3 UR4, UR4, 0x38, URZ ;  /* 0x0000003804047890 */ /* 0x000fc8000fffe03f */
[----:B------:R-:W-:-:S09]  /*1cd0*/  UPRMT UR4, URZ, 0x654, UR4 ;  /* 0x000006543f047896 */ /* 0x000fd20008000004 */
[----:B------:R-:W-:Y:S01]  /*1ce0*/  SYNCS.ARRIVE.TRANS64.RED.A1T0 RZ, [UR4], RZ ;  /* 0x000000ffffff79a7 */ /* 0x000fe20008100404 */
[----:B------:R-:W-:Y:S05]  /*1cf0*/  @P0 BRA `(.L_x_26) ;  /* 0x0000000000040947 */ /* 0x000fea0003800000 */
[----:B------:R-:W-:Y:S01]  /*1d00*/  BPT.TRAP 0x1 ;  /* 0x000000040000795c */ /* 0x000fe20000300000 */
.L_x_26:
[----:B------:R-:W-:Y:S01]  /*1d10*/  UISETP.GE.U32.AND UP1, UPT, UR43, 0x7, UPT ;  /* 0x000000072b00788c */ /* 0x000fe2000bf26070 */
[----:B------:R-:W-:Y:S01]  /*1d20*/  IMAD.SHL.U32 R6, R100, 0x80, RZ ;  /* 0x0000008064067824 */ /* 0x000fe200078e00ff */
[----:B------:R-:W-:Y:S01]  /*1d30*/  UIADD3 UR41, UR43, UR41, URZ ;  /* 0x000000292b297290 */ /* 0x000fe2000fffe03f */
[----:B------:R-:W-:Y:S01]  /*1d40*/  SHF.R.S32.HI R11, RZ, 0x1f, R99 ;  /* 0x0000001fff0b7819 */ /* 0x000fe20000011463 */
[----:B------:R-:W-:Y:S01]  /*1d50*/  ULDC UR10, c[0x0][0x288] ;  /* 0x0000a200000a7ab9 */ /* 0x000fe20000000800 */
[----:B------:R-:W-:Y:S01]  /*1d60*/  IMAD.SHL.U32 R10, R101, 0x80, RZ ;  /* 0x00000080650a7824 */ /* 0x000fe200078e00ff */
[C---:B------:R-:W-:Y:S01]  /*1d70*/  LOP3.LUT R8, R6.reuse, 0x6, R93, 0xf8, !PT ;  /* 0x0000000606087812 */ /* 0x040fe200078ef85d */
[----:B------:R-:W-:Y:S01]  /*1d80*/  UISETP.GT.U32.AND UP0, UPT, UR41, 0x6, UPT ;  /* 0x000000062900788c */ /* 0x000fe2000bf04070 */
[----:B------:R-:W-:Y:S01]  /*1d90*/  ISETP.GE.AND P0, PT, R6, UR10, PT ;  /* 0x0000000a06007c0c */ /* 0x000fe2000bf06270 */
[----:B------:R-:W-:Y:S01]  /*1da0*/  ULDC.64 UR6, c[0x0][0x5d0] ;  /* 0x0001740000067ab9 */ /* 0x000fe20000000a00 */
[----:B------:R-:W-:Y:S01]  /*1db0*/  ULDC UR11, c[0x0][0x284] ;  /* 0x0000a100000b7ab9 */ /* 0x000fe20000000800 */
[----:B------:R-:W-:Y:S01]  /*1dc0*/  @UP1 UIMAD.WIDE.U32 UR4, UR41, 0x24924925, URZ ;  /* 0x24924925290418a5 */ /* 0x000fe2000f8e003f */
[----:B------:R-:W-:Y:S01]  /*1dd0*/  SHF.R.S32.HI R9, RZ, 0x1f, R8 ;  /* 0x0000001fff097819 */ /* 0x000fe20000011408 */
[----:B------:R-:W-:Y:S01]  /*1de0*/  IMAD R0, R11, UR6, RZ ;  /* 0x000000060b007c24 */ /* 0x000fe2000f8e02ff */
[----:B------:R-:W-:Y:S01]  /*1df0*/  UISETP.LT.U32.AND UP0, UPT, UR43, 0x7, UP0 ;  /* 0x000000072b00788c */ /* 0x000fe20008701070 */
[----:B------:R-:W-:Y:S01]  /*1e00*/  ISETP.GE.OR P0, PT, R10, UR11, P0 ;  /* 0x0000000b0a007c0c */ /* 0x000fe20008706670 */
[----:B------:R-:W-:Y:S01]  /*1e10*/  @UP1 UIADD3 UR4, UR41, -UR5, URZ ;  /* 0x8000000529041290 */ /* 0x000fe2000fffe03f */
[C---:B------:R-:W-:Y:S01]  /*1e20*/  IMAD R3, R99.reuse, UR7, R0 ;  /* 0x0000000763037c24 */ /* 0x040fe2000f8e0200 */
[----:B------:R-:W-:Y:S01]  /*1e30*/  ULDC.64 UR8, c[0x0][0x5c8] ;  /* 0x0001720000087ab9 */ /* 0x000fe20000000a00 */
[----:B------:R-:W-:Y:S01]  /*1e40*/  IMAD.WIDE.U32 R4, R99, UR6, R8 ;  /* 0x0000000663047c25 */ /* 0x000fe2000f8e0008 */
[----:B------:R-:W-:-:S02]  /*1e50*/  USEL UR6, URZ, 0x1, !UP0 ;  /* 0x000000013f067887 */ /* 0x000fc4000c000000 */
[----:B------:R-:W-:Y:S01]  /*1e60*/  @UP1 ULEA.HI UR4, UR4, UR5, URZ, 0x1f ;  /* 0x0000000504041291 */ /* 0x000fe2000f8ff83f */
[----:B------:R-:W-:Y:S01]  /*1e70*/  IMAD.WIDE R100, R101, 0x80, R22 ;  /* 0x0000008065647825 */ /* 0x000fe200078e0216 */
[----:B------:R-:W-:Y:S02]  /*1e80*/  ULOP3.LUT UR40, UR40, UR6, URZ, 0x3c, !UPT ;  /* 0x0000000628287292 */ /* 0x000fe4000f8e3c3f */
[----:B------:R-:W-:Y:S01]  /*1e90*/  @UP1 USHF.R.U32.HI UR4, URZ, 0x2, UR4 ;  /* 0x000000023f041899 */ /* 0x000fe20008011604 */
[----:B------:R-:W-:Y:S02]  /*1ea0*/  IMAD.IADD R5, R5, 0x1, R3 ;  /* 0x0000000105057824 */ /* 0x000fe400078e0203 */
[----:B------:R-:W-:Y:S01]  /*1eb0*/  IMAD R3, R101, UR8, RZ ;  /* 0x0000000865037c24 */ /* 0x000fe2000f8e02ff */
[----:B------:R-:W-:Y:S01]  /*1ec0*/  @UP1 ULOP3.LUT UR40, UR40, 0x1, UR4, 0x78, !UPT ;  /* 0x0000000128281892 */ /* 0x000fe2000f8e7804 */
[----:B------:R-:W-:-:S04]  /*1ed0*/  IMAD.WIDE.U32 R102, R100, UR8, R4 ;  /* 0x0000000864667c25 */ /* 0x000fc8000f8e0004 */
[----:B------:R-:W-:Y:S02]  /*1ee0*/  IMAD R7, R100, UR9, R3 ;  /* 0x0000000964077c24 */ /* 0x000fe4000f8e0203 */
[----:B------:R-:W-:Y:S01]  /*1ef0*/  IMAD.MOV.U32 R0, RZ, RZ, -0x1 ;  /* 0xffffffffff007424 */ /* 0x000fe200078e00ff */
[----:B------:R-:W-:Y:S06]  /*1f00*/  @P0 BRA `(.L_x_28) ;  /* 0x00000040001c0947 */ /* 0x000fec0003800000 */
[----:B-----5:R-:W-:Y:S01]  /*1f10*/  FSETP.NEU.AND P0, PT, R88, RZ, PT ;  /* 0x000000ff5800720b */ /* 0x020fe20003f0d000 */
[----:B------:R-:W-:Y:S01]  /*1f20*/  IMAD.IADD R4, R89, 0x1, -R6 ;  /* 0x0000000159047824 */ /* 0x000fe200078e0a06 */
[----:B------:R-:W-:Y:S01]  /*1f30*/  BSSY B0, `(.L_x_28) ;  /* 0x0000404000007945 */ /* 0x000fe20003800000 */
[----:B------:R-:W-:Y:S02]  /*1f40*/  IMAD.IADD R3, R97, 0x1, -R10 ;  /* 0x0000000161037824 */ /* 0x000fe400078e0a0a */
[----:B------:R-:W-:Y:S01]  /*1f50*/  IMAD.IADD R113, R103, 0x1, R7 ;  /* 0x0000000167717824 */ /* 0x000fe200078e0207 */
[----:B------:R-:W-:-:S04]  /*1f60*/  ISETP.GT.AND P2, PT, R4, RZ, PT ;  /* 0x000000ff0400720c */ /* 0x000fc80003f44270 */
[----:B------:R-:W-:-:S03]  /*1f70*/  ISETP.GT.AND P1, PT, R3, RZ, P2 ;  /* 0x000000ff0300720c */ /* 0x000fc60001724270 */
[----:B------:R-:W-:Y:S10]  /*1f80*/  @!P0 BRA `(.L_x_29) ;  /* 0x0000002c00288947 */ /* 0x000ff40003800000 */
[----:B------:R-:W0:Y:S01]  /*1f90*/  LDC.64 R106, c[0x0][0x5b8] ;  /* 0x00016e00ff6a7b82 */ /* 0x000e220000000a00 */
[----:B------:R-:W-:-:S07]  /*1fa0*/  ULDC.64 UR4, c[0x0][0x5c0] ;  /* 0x0001700000047ab9 */ /* 0x000fce0000000a00 */
[----:B------:R-:W1:Y:S08]  /*1fb0*/  LDC.64 R108, c[0x0][0x5b0] ;  /* 0x00016c00ff6c7b82 */ /* 0x000e700000000a00 */
[----:B------:R-:W2:Y:S01]  /*1fc0*/  LDC.64 R110, c[0x0][0x5a8] ;  /* 0x00016a00ff6e7b82 */ /* 0x000ea20000000a00 */
[-C--:B0-----:R-:W-:Y:S02]  /*1fd0*/  IMAD R6, R11, R106.reuse, RZ ;  /* 0x0000006a0b067224 */ /* 0x081fe400078e02ff */
[----:B------:R-:W-:-:S04]  /*1fe0*/  IMAD.WIDE.U32 R104, R99, R106, R8 ;  /* 0x0000006a63687225 */ /* 0x000fc800078e0008 */
[----:B------:R-:W-:Y:S02]  /*1ff0*/  IMAD R103, R99, R107, R6 ;  /* 0x0000006b63677224 */ /* 0x000fe400078e0206 */
[-C--:B-1----:R-:W-:Y:S02]  /*2000*/  IMAD R5, R101, R108.reuse, RZ ;  /* 0x0000006c65057224 */ /* 0x082fe400078e02ff */
[----:B------:R-:W-:Y:S02]  /*2010*/  IMAD.IADD R13, R105, 0x1, R103 ;  /* 0x00000001690d7824 */ /* 0x000fe400078e0267 */
[----:B------:R-:W-:Y:S02]  /*2020*/  IMAD.MOV.U32 R12, RZ, RZ, R104 ;  /* 0x000000ffff0c7224 */ /* 0x000fe400078e0068 */
[C---:B------:R-:W-:Y:S02]  /*2030*/  IMAD R107, R100.reuse, R109, R5 ;  /* 0x0000006d646b7224 */ /* 0x040fe400078e0205 */
[----:B------:R-:W-:-:S04]  /*2040*/  IMAD.WIDE.U32 R6, R100, R108, R12 ;  /* 0x0000006c64067225 */ /* 0x000fc800078e000c */
[----:B------:R-:W-:Y:S01]  /*2050*/  IMAD.IADD R5, R7, 0x1, R107 ;  /* 0x0000000107057824 */ /* 0x000fe200078e026b */
[----:B--2---:R-:W-:-:S04]  /*2060*/  LEA R14, P0, R6, R110, 0x1 ;  /* 0x0000006e060e7211 */ /* 0x004fc800078008ff */
[----:B------:R-:W-:-:S05]  /*2070*/  LEA.HI.X R15, R6, R111, R5, 0x1, P0 ;  /* 0x0000006f060f7211 */ /* 0x000fca00000f0c05 */
[----:B------:R0:W2:Y:S01]  /*2080*/  @P1 LDG.E.LTC128B.U16 R5, desc[UR38][R14.64] ;  /* 0x000000260e051981 */ /* 0x0000a2000c1e1520 */
[----:B------:R-:W-:Y:S01]  /*2090*/  LEA R10, P0, R102, UR4, 0x1 ;  /* 0x00000004660a7c11 */ /* 0x000fe2000f8008ff */
[----:B------:R-:W-:Y:S01]  /*20a0*/  IMAD.WIDE.U32 R6, R100, R108, R8 ;  /* 0x0000006c64067225 */ /* 0x000fe200078e0008 */
[----:B------:R-:W-:Y:S03]  /*20b0*/  BSSY B1, `(.L_x_30) ;  /* 0x0000012000017945 */ /* 0x000fe60003800000 */
[----:B------:R-:W-:Y:S02]  /*20c0*/  IMAD.IADD R7, R107, 0x1, R7 ;  /* 0x000000016b077824 */ /* 0x000fe400078e0207 */
[----:B------:R-:W-:Y:S01]  /*20d0*/  IMAD.WIDE.U32 R20, R99, R106, R6 ;  /* 0x0000006a63147225 */ /* 0x000fe200078e0006 */
[----:B0-----:R-:W-:-:S03]  /*20e0*/  SHF.L.U64.HI R15, R108, 0x3, R109 ;  /* 0x000000036c0f7819 */ /* 0x001fc6000001026d */
[----:B------:R-:W-:Y:S01]  /*20f0*/  IMAD.IADD R7, R103, 0x1, R21 ;  /* 0x0000000167077824 */ /* 0x000fe200078e0215 */
[----:B------:R-:W-:Y:S01]  /*2100*/  LEA R6, P4, R20, R110, 0x1 ;  /* 0x0000006e14067211 */ /* 0x000fe200078808ff */
[----:B------:R-:W-:-:S03]  /*2110*/  IMAD.SHL.U32 R14, R108, 0x8, RZ ;  /* 0x000000086c0e7824 */ /* 0x000fc600078e00ff */
[----:B------:R-:W-:Y:S01]  /*2120*/  LEA.HI.X R7, R20, R111, R7, 0x1, P4 ;  /* 0x0000006f14077211 */ /* 0x000fe200020f0c07 */
[----:B--2---:R-:W-:-:S04]  /*2130*/  IMAD.U32 R11, R5, 0x10000, RZ ;  /* 0x00010000050b7824 */ /* 0x004fc800078e00ff */
[----:B------:R-:W-:-:S04]  /*2140*/  FMUL R11, R11, R88 ;  /* 0x000000580b0b7220 */ /* 0x000fc80000400000 */
[----:B------:R-:W-:Y:S01]  /*2150*/  FFMA R24, R24, R19, R11 ;  /* 0x0000001318187223 */ /* 0x000fe2000000000b */
[----:B------:R-:W-:Y:S02]  /*2160*/  LEA.HI.X R11, R102, UR5, R113, 0x1, P0 ;  /* 0x00000005660b7c11 */ /* 0x000fe400080f0c71 */
[----:B------:R-:W-:Y:S02]  /*2170*/  ISETP.GT.AND P0, PT, R4, 0x1, PT ;  /* 0x000000010400780c */ /* 0x000fe40003f04270 */
[----:B------:R-:W-:Y:S02]  /*2180*/  F2FP.BF16.F32.PACK_AB R24, RZ, R24 ;  /* 0x00000018ff18723e */ /* 0x000fe400000010ff */
[----:B------:R-:W-:-:S03]  /*2190*/  ISETP.GT.AND P3, PT, R3, RZ, P0 ;  /* 0x000000ff0300720c */ /* 0x000fc60000764270 */
[----:B------:R0:W-:Y:S10]  /*21a0*/  @P1 STG.E.U16 desc[UR38][R10.64], R24 ;  /* 0x000000180a001986 */ /* 0x0001f4000c101526 */
[----:B------:R-:W-:Y:S05]  /*21b0*/  @!P3 BRA `(.L_x_31) ;  /* 0x000000000004b947 */ /* 0x000fea0003800000 */
[----:B------:R1:W5:Y:S02]  /*21c0*/  LDG.E.LTC128B.U16 R5, desc[UR38][R6.64+0x2] ;  /* 0x0000022606057981 */ /* 0x000364000c1e1520 */
.L_x_31:
[----:B------:R-:W-:Y:S05]  /*21d0*/  BSYNC B1 ;  /* 0x0000000000017941 */ /* 0x000fea0003800000 */
.L_x_30:
[----:B-----5:R-:W-:Y:S01]  /*21e0*/  IMAD.U32 R101, R5, 0x10000, RZ ;  /* 0x0001000005657824 */ /* 0x020fe200078e00ff */
[----:B------:R-:W-:Y:S01]  /*21f0*/  ISETP.GT.AND P2, PT, R3, 0x8, P2 ;  /* 0x000000080300780c */ /* 0x000fe20001744270 */
[----:B------:R-:W-:Y:S01]  /*2200*/  IMAD.WIDE.U32 R20, R100, R108, R14 ;  /* 0x0000006c64147225 */ /* 0x000fe200078e000e */
[----:B0-----:R-:W-:-:S03]  /*2210*/  PRMT R24, R5, 0x7610, R24 ;  /* 0x0000761005187816 */ /* 0x001fc60000000018 */
[----:B------:R-:W-:Y:S01]  /*2220*/  FMUL R12, R101, R88 ;  /* 0x00000058650c7220 */ /* 0x000fe20000400000 */
[----:B------:R-:W-:Y:S01]  /*2230*/  IMAD.IADD R107, R107, 0x1, R21 ;  /* 0x000000016b6b7824 */ /* 0x000fe200078e0215 */
[----:B------:R-:W-:Y:S02]  /*2240*/  IADD3 R104, P1, R104, R20, RZ ;  /* 0x0000001468687210 */ /* 0x000fe40007f3e0ff */
[----:B------:R-:W-:-:S03]  /*2250*/  FFMA R12, R25, R19, R12 ;  /* 0x00000013190c7223 */ /* 0x000fc6000000000c */
[----:B------:R-:W-:Y:S02]  /*2260*/  IMAD.X R13, R107, 0x1, R13, P1 ;  /* 0x000000016b0d7824 */ /* 0x000fe400008e060d */
[----:B------:R-:W-:Y:S02]  /*2270*/  F2FP.BF16.F32.PACK_AB R12, RZ, R12 ;  /* 0x0000000cff0c723e */ /* 0x000fe400000010ff */
[----:B------:R-:W-:Y:S02]  /*2280*/  LEA R14, P1, R104, R110, 0x1 ;  /* 0x0000006e680e7211 */ /* 0x000fe400078208ff */
[----:B------:R-:W-:Y:S02]  /*2290*/  PRMT R21, R12, 0x7610, R21 ;  /* 0x000076100c157816 */ /* 0x000fe40000000015 */
[----:B------:R-:W-:-:S03]  /*22a0*/  LEA.HI.X R15, R104, R111, R13, 0x1, P1 ;  /* 0x0000006f680f7211 */ /* 0x000fc600008f0c0d */
[----:B------:R0:W-:Y:S04]  /*22b0*/  @P3 STG.E.U16 desc[UR38][R10.64+0x2], R21 ;  /* 0x000002150a003986 */ /* 0x0001e8000c101526 */
[----:B------:R-:W2:Y:S01]  /*22c0*/  @P2 LDG.E.LTC128B.U16 R24, desc[UR38][R14.64] ;  /* 0x000000260e182981 */ /* 0x000ea2000c1e1520 */
[----:B------:R-:W-:Y:S01]  /*22d0*/  IADD3 R20, P1, R8, R20, RZ ;  /* 0x0000001408147210 */ /* 0x000fe20007f3e0ff */
[----:B------:R-:W-:Y:S01]  /*22e0*/  BSSY B1, `(.L_x_32) ;  /* 0x0000011000017945 */ /* 0x000fe20003800000 */
[C---:B------:R-:W-:Y:S02]  /*22f0*/  SHF.L.U64.HI R13, R92.reuse, 0x1, R91 ;  /* 0x000000015c0d7819 */ /* 0x040fe4000001025b */
[----:B------:R-:W-:Y:S01]  /*2300*/  ISETP.GT.AND P0, PT, R3, 0x8, P0 ;  /* 0x000000080300780c */ /* 0x000fe20000704270 */
[----:B0-----:R-:W-:Y:S01]  /*2310*/  IMAD.X R21, R9, 0x1, R107, P1 ;  /* 0x0000000109157824 */ /* 0x001fe200008e066b */
[----:B------:R-:W-:Y:S01]  /*2320*/  LEA R12, P1, R92, R10, 0x1 ;  /* 0x0000000a5c0c7211 */ /* 0x000fe200078208ff */
[----:B------:R-:W-:-:S04]  /*2330*/  IMAD.WIDE.U32 R20, R99, R106, R20 ;  /* 0x0000006a63147225 */ /* 0x000fc800078e0014 */
[----:B------:R-:W-:Y:S01]  /*2340*/  IMAD.X R13, R13, 0x1, R11, P1 ;  /* 0x000000010d0d7824 */ /* 0x000fe200008e060b */
[----:B------:R-:W-:Y:S01]  /*2350*/  LEA R8, P3, R20, R110, 0x1 ;  /* 0x0000006e14087211 */ /* 0x000fe200078608ff */
[----:B------:R-:W-:-:S05]  /*2360*/  IMAD.IADD R9, R103, 0x1, R21 ;  /* 0x0000000167097824 */ /* 0x000fca00078e0215 */
[----:B------:R-:W-:Y:S01]  /*2370*/  LEA.HI.X R9, R20, R111, R9, 0x1, P3 ;  /* 0x0000006f14097211 */ /* 0x000fe200018f0c09 */
[----:B--2---:R-:W-:-:S04]  /*2380*/  IMAD.U32 R5, R24, 0x10000, RZ ;  /* 0x0001000018057824 */ /* 0x004fc800078e00ff */
[----:B------:R-:W-:-:S04]  /*2390*/  FMUL R5, R5, R88 ;  /* 0x0000005805057220 */ /* 0x000fc80000400000 */
[----:B------:R-:W-:-:S05]  /*23a0*/  FFMA R5, R26, R19, R5 ;  /* 0x000000131a057223 */ /* 0x000fca0000000005 */
[----:B------:R-:W-:-:S05]  /*23b0*/  F2FP.BF16.F32.PACK_AB R5, RZ, R5 ;  /* 0x00000005ff05723e */ /* 0x000fca00000010ff */
[----:B------:R0:W-:Y:S01]  /*23c0*/  @P2 STG.E.U16 desc[UR38][R12.64], R5 ;  /* 0x000000050c002986 */ /* 0x0001e2000c101526 */
[----:B------:R-:W-:Y:S05]  /*23d0*/  @!P0 BRA `(.L_x_33) ;  /* 0x0000000000048947 */ /* 0x000fea0003800000 */
[----:B------:R2:W5:Y:S02]  /*23e0*/  LDG.E.LTC128B.U16 R24, desc[UR38][R8.64+0x2] ;  /* 0x0000022608187981 */ /* 0x000564000c1e1520 */
.L_x_33:
[----:B------:R-:W-:Y:S05]  /*23f0*/  BSYNC B1 ;  /* 0x0000000000017941 */ /* 0x000fea0003800000 */
.L_x_32:
[----:B0----5:R-:W-:Y:S01]  /*2400*/  IMAD.U32 R5, R24, 0x10000, RZ ;  /* 0x0001000018057824 */ /* 0x021fe200078e00ff */
[----:B------:R-:W-:Y:S01]  /*2410*/  ISETP.GT.AND P1, PT, R4, 0x8, PT ;  /* 0x000000080400780c */ /* 0x000fe20003f24270 */
[----:B------:R-:W-:Y:S02]  /*2420*/  BSSY B1, `(.L_x_34) ;  /* 0x0000008000017945 */ /* 0x000fe40003800000 */
[----:B------:R-:W-:Y:S01]  /*2430*/  FMUL R14, R5, R88 ;  /* 0x00000058050e7220 */ /* 0x000fe20000400000 */
[----:B------:R-:W-:-:S03]  /*2440*/  ISETP.GT.AND P2, PT, R3, RZ, P1 ;  /* 0x000000ff0300720c */ /* 0x000fc60000f44270 */
[----:B------:R-:W-:-:S05]  /*2450*/  FFMA R14, R27, R19, R14 ;  /* 0x000000131b0e7223 */ /* 0x000fca000000000e */
[----:B------:R-:W-:-:S05]  /*2460*/  F2FP.BF16.F32.PACK_AB R14, RZ, R14 ;  /* 0x0000000eff0e723e */ /* 0x000fca00000010ff */
[----:B------:R0:W-:Y:S01]  /*2470*/  @P0 STG.E.U16 desc[UR38][R12.64+0x2], R14 ;  /* 0x0000020e0c000986 */ /* 0x0001e2000c101526 */
[----:B------:R-:W-:Y:S05]  /*2480*/  @!P2 BRA `(.L_x_35) ;  /* 0x000000000004a947 */ /* 0x000fea0003800000 */
[----:B------:R3:W5:Y:S02]  /*2490*/  LDG.E.LTC128B.U16 R24, desc[UR38][R6.64+0x10] ;  /* 0x0000102606187981 */ /* 0x000764000c1e1520 */
.L_x_35:
[----:B------:R-:W-:Y:S05]  /*24a0*/  BSYNC B1 ;  /* 0x0000000000017941 */ /* 0x000fea0003800000 */
.L_x_34:
[----:B-----5:R-:W-:Y:S01]  /*24b0*/  IMAD.U32 R5, R24, 0x10000, RZ ;  /* 0x0001000018057824 */ /* 0x020fe200078e00ff */
        /* <DEDUP_REMOVED lines=9> */
.L_x_37:
[----:B------:R-:W-:Y:S05]  /*2550*/  BSYNC B1 ;  /* 0x0000000000017941 */ /* 0x000fea0003800000 */
.L_x_36:
[----:B----45:R-:W-:Y:S01]  /*2560*/  IMAD.U32 R5, R24, 0x10000, RZ ;  /* 0x0001000018057824 */ /* 0x030fe200078e00ff */
[----:B------:R-:W-:Y:S01]  /*2570*/  ISETP.GT.AND P1, PT, R3, 0x8, P1 ;  /* 0x000000080300780c */ /* 0x000fe20000f24270 */
[----:B------:R-:W-:Y:S02]  /*2580*/  BSSY B1, `(.L_x_38) ;  /* 0x0000007000017945 */ /* 0x000fe40003800000 */
[----:B0-----:R-:W-:-:S04]  /*2590*/  FMUL R14, R5, R88 ;  /* 0x00000058050e7220 */ /* 0x001fc80000400000 */
[----:B------:R-:W-:-:S05]  /*25a0*/  FFMA R14, R29, R19, R14 ;  /* 0x000000131d0e7223 */ /* 0x000fca000000000e */
[----:B------:R-:W-:-:S05]  /*25b0*/  F2FP.BF16.F32.PACK_AB R14, RZ, R14 ;  /* 0x0000000eff0e723e */ /* 0x000fca00000010ff */
[----:B------:R0:W-:Y:S01]  /*25c0*/  @P3 STG.E.U16 desc[UR38][R10.64+0x12], R14 ;  /* 0x0000120e0a003986 */ /* 0x0001e2000c101526 */
[----:B------:R-:W-:Y:S05]  /*25d0*/  @!P1 BRA `(.L_x_39) ;  /* 0x0000000000049947 */ /* 0x000fea0003800000 */
[----:B------:R4:W5:Y:S02]  /*25e0*/  LDG.E.LTC128B.U16 R24, desc[UR38][R8.64+0x10] ;  /* 0x0000102608187981 */ /* 0x000964000c1e1520 */
.L_x_39:
[----:B------:R-:W-:Y:S05]  /*25f0*/  BSYNC B1 ;  /* 0x0000000000017941 */ /* 0x000fea0003800000 */
.L_x_38:
[----:B-----5:R-:W-:Y:S01]  /*2600*/  IMAD.U32 R5, R24, 0x10000, RZ ;  /* 0x0001000018057824 */ /* 0x020fe200078e00ff */
[----:B------:R-:W-:Y:S01]  /*2610*/  ISETP.GT.AND P0, PT, R3, 0x8, P0 ;  /* 0x000000080300780c */ /* 0x000fe20000704270 */
[----:B------:R-:W-:Y:S02]  /*2620*/  BSSY B1, `(.L_x_40) ;  /* 0x0000007000017945 */ /* 0x000fe40003800000 */
[----:B------:R-:W-:-:S04]  /*2630*/  FMUL R5, R5, R88 ;  /* 0x0000005805057220 */ /* 0x000fc80000400000 */
[----:B------:R-:W-:-:S05]  /*2640*/  FFMA R5, R30, R19, R5 ;  /* 0x000000131e057223 */ /* 0x000fca0000000005 */
[----:B------:R-:W-:-:S05]  /*2650*/  F2FP.BF16.F32.PACK_AB R5, RZ, R5 ;  /* 0x00000005ff05723e */ /* 0x000fca00000010ff */
[----:B------:R0:W-:Y:S01]  /*2660*/  @P1 STG.E.U16 desc[UR38][R12.64+0x10], R5 ;  /* 0x000010050c001986 */ /* 0x0001e2000c101526 */
[----:B------:R-:W-:Y:S05]  /*2670*/  @!P0 BRA `(.L_x_41) ;  /* 0x0000000000048947 */ /* 0x000fea0003800000 */
[----:B------:R0:W5:Y:S02]  /*2680*/  LDG.E.LTC128B.U16 R24, desc[UR38][R8.64+0x12] ;  /* 0x0000122608187981 */ /* 0x000164000c1e1520 */
.L_x_41:
[----:B------:R-:W-:Y:S05]  /*2690*/  BSYNC B1 ;  /* 0x0000000000017941 */ /* 0x000fea0003800000 */
.L_x_40:
        /* <DEDUP_REMOVED lines=10> */
.L_x_43:
[----:B------:R-:W-:Y:S05]  /*2740*/  BSYNC B1 ;  /* 0x0000000000017941 */ /* 0x000fea0003800000 */
.L_x_42:
        /* <DEDUP_REMOVED lines=10> */
.L_x_45:
[----:B------:R-:W-:Y:S05]  /*27f0*/  BSYNC B1 ;  /* 0x0000000000017941 */ /* 0x000fea0003800000 */
.L_x_44:
[----:B0----5:R-:W-:Y:S01]  /*2800*/  IMAD.U32 R5, R24, 0x10000, RZ ;  /* 0x0001000018057824 */ /* 0x021fe200078e00ff */
        /* <DEDUP_REMOVED lines=8> */
.L_x_47:
[----:B------:R-:W-:Y:S05]  /*2890*/  BSYNC B1 ;  /* 0x0000000000017941 */ /* 0x000fea0003800000 */
.L_x_46:
        /* <DEDUP_REMOVED lines=9> */
.L_x_49:
[----:B------:R-:W-:Y:S05]  /*2930*/  BSYNC B1 ;  /* 0x0000000000017941 */ /* 0x000fea0003800000 */
.L_x_48:
        /* <DEDUP_REMOVED lines=10> */
.L_x_51:
[----:B------:R-:W-:Y:S05]  /*29e0*/  BSYNC B1 ;  /* 0x0000000000017941 */ /* 0x000fea0003800000 */
.L_x_50:
        /* <DEDUP_REMOVED lines=10> */
.L_x_53:
[----:B------:R-:W-:Y:S05]  /*2a90*/  BSYNC B1 ;  /* 0x0000000000017941 */ /* 0x000fea0003800000 */
.L_x_52:
        /* <DEDUP_REMOVED lines=9> */
.L_x_55:
[----:B------:R-:W-:Y:S05]  /*2b30*/  BSYNC B1 ;  /* 0x0000000000017941 */ /* 0x000fea0003800000 */
.L_x_54:
        /* <DEDUP_REMOVED lines=9> */
.L_x_57:
[----:B------:R-:W-:Y:S05]  /*2bd0*/  BSYNC B1 ;  /* 0x0000000000017941 */ /* 0x000fea0003800000 */
.L_x_56:
        /* <DEDUP_REMOVED lines=10> */
.L_x_59:
[----:B------:R-:W-:Y:S05]  /*2c80*/  BSYNC B1 ;  /* 0x0000000000017941 */ /* 0x000fea0003800000 */
.L_x_58:
        /* <DEDUP_REMOVED lines=10> */
.L_x_61:
[----:B------:R-:W-:Y:S05]  /*2d30*/  BSYNC B1 ;  /* 0x0000000000017941 */ /* 0x000fea0003800000 */
.L_x_60:
        /* <DEDUP_REMOVED lines=9> */
.L_x_63:
[----:B------:R-:W-:Y:S05]  /*2dd0*/  BSYNC B1 ;  /* 0x0000000000017941 */ /* 0x000fea0003800000 */
.L_x_62:
        /* <DEDUP_REMOVED lines=9> */
.L_x_65:
[----:B------:R-:W-:Y:S05]  /*2e70*/  BSYNC B1 ;  /* 0x0000000000017941 */ /* 0x000fea0003800000 */
.L_x_64:
        /* <DEDUP_REMOVED lines=10> */
.L_x_67:
[----:B------:R-:W-:Y:S05]  /*2f20*/  BSYNC B1 ;  /* 0x0000000000017941 */ /* 0x000fea0003800000 */
.L_x_66:
        /* <DEDUP_REMOVED lines=10> */
.L_x_69:
[----:B------:R-:W-:Y:S05]  /*2fd0*/  BSYNC B1 ;  /* 0x0000000000017941 */ /* 0x000fea0003800000 */
.L_x_68:
        /* <DEDUP_REMOVED lines=9> */
.L_x_71:
[----:B------:R-:W-:Y:S05]  /*3070*/  BSYNC B1 ;  /* 0x0000000000017941 */ /* 0x000fea0003800000 */
.L_x_70:
        /* <DEDUP_REMOVED lines=9> */
.L_x_73:
[----:B------:R-:W-:Y:S05]  /*3110*/  BSYNC B1 ;  /* 0x0000000000017941 */ /* 0x000fea0003800000 */
.L_x_72:
        /* <DEDUP_REMOVED lines=10> */
.L_x_75:
[----:B------:R-:W-:Y:S05]  /*31c0*/  BSYNC B1 ;  /* 0x0000000000017941 */ /* 0x000fea0003800000 */
.L_x_74:
        /* <DEDUP_REMOVED lines=10> */
.L_x_77:
[----:B------:R-:W-:Y:S05]  /*3270*/  BSYNC B1 ;  /* 0x0000000000017941 */ /* 0x000fea0003800000 */
.L_x_76:
        /* <DEDUP_REMOVED lines=9> */
.L_x_79:
[----:B------:R-:W-:Y:S05]  /*3310*/  BSYNC B1 ;  /* 0x0000000000017941 */ /* 0x000fea0003800000 */
.L_x_78:
        /* <DEDUP_REMOVED lines=9> */
.L_x_81:
[----:B------:R-:W-:Y:S05]  /*33b0*/  BSYNC B1 ;  /* 0x0000000000017941 */ /* 0x000fea0003800000 */
.L_x_80:
        /* <DEDUP_REMOVED lines=10> */
.L_x_83:
[----:B------:R-:W-:Y:S05]  /*3460*/  BSYNC B1 ;  /* 0x0000000000017941 */ /* 0x000fea0003800000 */
.L_x_82:
        /* <DEDUP_REMOVED lines=10> */
.L_x_85:
[----:B------:R-:W-:Y:S05]  /*3510*/  BSYNC B1 ;  /* 0x0000000000017941 */ /* 0x000fea0003800000 */
.L_x_84:
        /* <DEDUP_REMOVED lines=9> */
.L_x_87:
[----:B------:R-:W-:Y:S05]  /*35b0*/  BSYNC B1 ;  /* 0x0000000000017941 */ /* 0x000fea0003800000 */
.L_x_86:
        /* <DEDUP_REMOVED lines=9> */
.L_x_89:
[----:B------:R-:W-:Y:S05]  /*3650*/  BSYNC B1 ;  /* 0x0000000000017941 */ /* 0x000fea0003800000 */
.L_x_88:
        /* <DEDUP_REMOVED lines=10> */
.L_x_91:
[----:B------:R-:W-:Y:S05]  /*3700*/  BSYNC B1 ;  /* 0x0000000000017941 */ /* 0x000fea0003800000 */
.L_x_90:
        /* <DEDUP_REMOVED lines=10> */
.L_x_93:
[----:B------:R-:W-:Y:S05]  /*37b0*/  BSYNC B1 ;  /* 0x0000000000017941 */ /* 0x000fea0003800000 */
.L_x_92:
        /* <DEDUP_REMOVED lines=9> */
.L_x_95:
[----:B------:R-:W-:Y:S05]  /*3850*/  BSYNC B1 ;  /* 0x0000000000017941 */ /* 0x000fea0003800000 */
.L_x_94:
        /* <DEDUP_REMOVED lines=9> */
.L_x_97:
[----:B------:R-:W-:Y:S05]  /*38f0*/  BSYNC B1 ;  /* 0x0000000000017941 */ /* 0x000fea0003800000 */
.L_x_96:
        /* <DEDUP_REMOVED lines=10> */
.L_x_99:
[----:B------:R-:W-:Y:S05]  /*39a0*/  BSYNC B1 ;  /* 0x0000000000017941 */ /* 0x000fea0003800000 */
.L_x_98:
        /* <DEDUP_REMOVED lines=10> */
.L_x_101:
[----:B------:R-:W-:Y:S05]  /*3a50*/  BSYNC B1 ;  /* 0x0000000000017941 */ /* 0x000fea0003800000 */
.L_x_100:
        /* <DEDUP_REMOVED lines=9> */
.L_x_103:
[----:B------:R-:W-:Y:S05]  /*3af0*/  BSYNC B1 ;  /* 0x0000000000017941 */ /* 0x000fea0003800000 */
.L_x_102:
        /* <DEDUP_REMOVED lines=9> */
.L_x_105:
[----:B------:R-:W-:Y:S05]  /*3b90*/  BSYNC B1 ;  /* 0x0000000000017941 */ /* 0x000fea0003800000 */
.L_x_104:
        /* <DEDUP_REMOVED lines=10> */
.L_x_107:
[----:B------:R-:W-:Y:S05]  /*3c40*/  BSYNC B1 ;  /* 0x0000000000017941 */ /* 0x000fea0003800000 */
.L_x_106:
        /* <DEDUP_REMOVED lines=10> */
.L_x_109:
[----:B------:R-:W-:Y:S05]  /*3cf0*/  BSYNC B1 ;  /* 0x0000000000017941 */ /* 0x000fea0003800000 */
.L_x_108:
        /* <DEDUP_REMOVED lines=9> */
.L_x_111:
[----:B------:R-:W-:Y:S05]  /*3d90*/  BSYNC B1 ;  /* 0x0000000000017941 */ /* 0x000fea0003800000 */
.L_x_110:
        /* <DEDUP_REMOVED lines=9> */
.L_x_113:
[----:B------:R-:W-:Y:S05]  /*3e30*/  BSYNC B1 ;  /* 0x0000000000017941 */ /* 0x000fea0003800000 */
.L_x_112:
        /* <DEDUP_REMOVED lines=10> */
.L_x_115:
[----:B------:R-:W-:Y:S05]  /*3ee0*/  BSYNC B1 ;  /* 0x0000000000017941 */ /* 0x000fea0003800000 */
.L_x_114:
        /* <DEDUP_REMOVED lines=10> */
.L_x_117:
[----:B------:R-:W-:Y:S05]  /*3f90*/  BSYNC B1 ;  /* 0x0000000000017941 */ /* 0x000fea0003800000 */
.L_x_116:
        /* <DEDUP_REMOVED lines=9> */
.L_x_119:
[----:B------:R-:W-:Y:S05]  /*4030*/  BSYNC B1 ;  /* 0x0000000000017941 */ /* 0x000fea0003800000 */
.L_x_118:
        /* <DEDUP_REMOVED lines=9> */
.L_x_121:
[----:B------:R-:W-:Y:S05]  /*40d0*/  BSYNC B1 ;  /* 0x0000000000017941 */ /* 0x000fea0003800000 */
.L_x_120:
        /* <DEDUP_REMOVED lines=10> */
.L_x_123:
[----:B------:R-:W-:Y:S05]  /*4180*/  BSYNC B1 ;  /* 0x0000000000017941 */ /* 0x000fea0003800000 */
.L_x_122:
        /* <DEDUP_REMOVED lines=10> */
.L_x_125:
[----:B------:R-:W-:Y:S05]  /*4230*/  BSYNC B1 ;  /* 0x0000000000017941 */ /* 0x000fea0003800000 */
.L_x_124:
        /* <DEDUP_REMOVED lines=9> */
.L_x_127:
[----:B------:R-:W-:Y:S05]  /*42d0*/  BSYNC B1 ;  /* 0x0000000000017941 */ /* 0x000fea0003800000 */
.L_x_126:
        /* <DEDUP_REMOVED lines=9> */
.L_x_129:
[----:B------:R-:W-:Y:S05]  /*4370*/  BSYNC B1 ;  /* 0x0000000000017941 */ /* 0x000fea0003800000 */
.L_x_128:
        /* <DEDUP_REMOVED lines=10> */
.L_x_131:
[----:B------:R-:W-:Y:S05]  /*4420*/  BSYNC B1 ;  /* 0x0000000000017941 */ /* 0x000fea0003800000 */
.L_x_130:
        /* <DEDUP_REMOVED lines=10> */
.L_x_133:
[----:B------:R-:W-:Y:S05]  /*44d0*/  BSYNC B1 ;  /* 0x0000000000017941 */ /* 0x000fea0003800000 */
.L_x_132:
        /* <DEDUP_REMOVED lines=9> */
.L_x_135:
[----:B------:R-:W-:Y:S05]  /*4570*/  BSYNC B1 ;  /* 0x0000000000017941 */ /* 0x000fea0003800000 */
.L_x_134:
        /* <DEDUP_REMOVED lines=9> */
.L_x_137:
[----:B------:R-:W-:Y:S05]  /*4610*/  BSYNC B1 ;  /* 0x0000000000017941 */ /* 0x000fea0003800000 */
.L_x_136:
        /* <DEDUP_REMOVED lines=10> */
.L_x_139:
[----:B------:R-:W-:Y:S05]  /*46c0*/  BSYNC B1 ;  /* 0x0000000000017941 */ /* 0x000fea0003800000 */
.L_x_138:
        /* <DEDUP_REMOVED lines=10> */
.L_x_141:
[----:B------:R-:W-:Y:S05]  /*4770*/  BSYNC B1 ;  /* 0x0000000000017941 */ /* 0x000fea0003800000 */
.L_x_140:
        /* <DEDUP_REMOVED lines=9> */
.L_x_143:
[----:B------:R-:W-:Y:S05]  /*4810*/  BSYNC B1 ;  /* 0x0000000000017941 */ /* 0x000fea0003800000 */
.L_x_142:
        /* <DEDUP_REMOVED lines=9> */
.L_x_145:
[----:B------:R-:W-:Y:S05]  /*48b0*/  BSYNC B1 ;  /* 0x0000000000017941 */ /* 0x000fea0003800000 */
.L_x_144:
        /* <DEDUP_REMOVED lines=10> */
.L_x_147:
[----:B------:R-:W-:Y:S05]  /*4960*/  BSYNC B1 ;  /* 0x0000000000017941 */ /* 0x000fea0003800000 */
.L_x_146:
[----:B-----5:R-:W-:Y:S01]  /*4970*/  IMAD.U32 R5, R24, 0x10000, RZ ;  /* 0x0001000018057824 */ /* 0x020fe200078e00ff */
[----:B------:R-:W-:Y:S01]  /*4980*/  ISETP.GT.AND P0, PT, R4, 0x79, PT ;  /* 0x000000790400780c */ /* 0x000fe20003f04270 */
[----:B------:R-:W-:Y:S01]  /*4990*/  @P2 IMAD.MOV.U32 R4, RZ, RZ, R10 ;  /* 0x000000ffff042224 */ /* 0x000fe200078e000a */
[----:B------:R-:W-:Y:S01]  /*49a0*/  BSSY B1, `(.L_x_148) ;  /* 0x000000a000017945 */ /* 0x000fe20003800000 */
[----:B------:R-:W-:Y:S01]  /*49b0*/  FMUL R5, R5, R88 ;  /* 0x0000005805057220 */ /* 0x000fe20000400000 */
[----:B------:R-:W-:-:S03]  /*49c0*/  ISETP.GT.AND P3, PT, R3, RZ, P0 ;  /* 0x000000ff0300720c */ /* 0x000fc60000764270 */
[----:B------:R-:W-:-:S05]  /*49d0*/  FFMA R5, R84, R19, R5 ;  /* 0x0000001354057223 */ /* 0x000fca0000000005 */
[----:B------:R-:W-:-:S04]  /*49e0*/  F2FP.BF16.F32.PACK_AB R5, RZ, R5 ;  /* 0x00000005ff05723e */ /* 0x000fc800000010ff */
[----:B0-----:R-:W-:Y:S01]  /*49f0*/  PRMT R14, R5, 0x7610, R14 ;  /* 0x00007610050e7816 */ /* 0x001fe2000000000e */
[----:B------:R-:W-:-:S05]  /*4a00*/  @P2 IMAD.MOV.U32 R5, RZ, RZ, R11 ;  /* 0x000000ffff052224 */ /* 0x000fca00078e000b */
[----:B------:R0:W-:Y:S01]  /*4a10*/  @P2 STG.E.U16 desc[UR38][R4.64+0xf0], R14 ;  /* 0x0000f00e04002986 */ /* 0x0001e2000c101526 */
[----:B------:R-:W-:Y:S05]  /*4a20*/  @!P3 BRA `(.L_x_149) ;  /* 0x000000000004b947 */ /* 0x000fea0003800000 */
[----:B------:R0:W5:Y:S02]  /*4a30*/  LDG.E.LTC128B.U16 R24, desc[UR38][R6.64+0xf2] ;  /* 0x0000f22606187981 */ /* 0x000164000c1e1520 */
.L_x_149:
[----:B------:R-:W-:Y:S05]  /*4a40*/  BSYNC B1 ;  /* 0x0000000000017941 */ /* 0x000fea0003800000 */
.L_x_148:
        /* <DEDUP_REMOVED lines=9> */
.L_x_151:
[----:B------:R-:W-:Y:S05]  /*4ae0*/  BSYNC B1 ;  /* 0x0000000000017941 */ /* 0x000fea0003800000 */
.L_x_150:
[----:B-----5:R-:W-:Y:S01]  /*4af0*/  IMAD.U32 R5, R24, 0x10000, RZ ;  /* 0x0001000018057824 */ /* 0x020fe200078e00ff */
[----:B------:R-:W-:Y:S01]  /*4b00*/  ISETP.GT.AND P0, PT, R3, 0x8, P0 ;  /* 0x000000080300780c */ /* 0x000fe20000704270 */
[----:B0-----:R-:W-:Y:S01]  /*4b10*/  @P1 IMAD.MOV.U32 R4, RZ, RZ, R12 ;  /* 0x000000ffff041224 */ /* 0x001fe200078e000c */
[----:B------:R-:W-:Y:S01]  /*4b20*/  BSSY B1, `(.L_x_152) ;  /* 0x0000009000017945 */ /* 0x000fe20003800000 */
[----:B------:R-:W-:-:S04]  /*4b30*/  FMUL R5, R5, R88 ;  /* 0x0000005805057220 */ /* 0x000fc80000400000 */
[----:B------:R-:W-:-:S05]  /*4b40*/  FFMA R5, R86, R19, R5 ;  /* 0x0000001356057223 */ /* 0x000fca0000000005 */
[----:B------:R-:W-:-:S04]  /*4b50*/  F2FP.BF16.F32.PACK_AB R5, RZ, R5 ;  /* 0x00000005ff05723e */ /* 0x000fc800000010ff */
[----:B-1-3--:R-:W-:Y:S01]  /*4b60*/  PRMT R6, R5, 0x7610, R6 ;  /* 0x0000761005067816 */ /* 0x00afe20000000006 */
[----:B------:R-:W-:-:S05]  /*4b70*/  @P1 IMAD.MOV.U32 R5, RZ, RZ, R13 ;  /* 0x000000ffff051224 */ /* 0x000fca00078e000d */
[----:B------:R0:W-:Y:S01]  /*4b80*/  @P1 STG.E.U16 desc[UR38][R4.64+0xf0], R6 ;  /* 0x0000f00604001986 */ /* 0x0001e2000c101526 */
[----:B------:R-:W-:Y:S05]  /*4b90*/  @!P0 BRA `(.L_x_153) ;  /* 0x0000000000048947 */ /* 0x000fea0003800000 */
[----:B------:R1:W5:Y:S02]  /*4ba0*/  LDG.E.LTC128B.U16 R24, desc[UR38][R8.64+0xf2] ;  /* 0x0000f22608187981 */ /* 0x000364000c1e1520 */
.L_x_153:
[----:B------:R-:W-:Y:S05]  /*4bb0*/  BSYNC B1 ;  /* 0x0000000000017941 */ /* 0x000fea0003800000 */
.L_x_152:
[----:B------:R-:W-:Y:S05]  /*4bc0*/  @!P0 BRA `(.L_x_154) ;  /* 0x0000001000e88947 */ /* 0x000fea0003800000 */
[----:B-----5:R-:W-:-:S04]  /*4bd0*/  IMAD.U32 R3, R24, 0x10000, RZ ;  /* 0x0001000018037824 */ /* 0x020fc800078e00ff */
[----:B0-----:R-:W-:-:S04]  /*4be0*/  FMUL R4, R3, R88 ;  /* 0x0000005803047220 */ /* 0x001fc80000400000 */
[----:B------:R-:W-:-:S05]  /*4bf0*/  FFMA R4, R87, R19, R4 ;  /* 0x0000001357047223 */ /* 0x000fca0000000004 */
[----:B------:R-:W-:-:S05]  /*4c00*/  F2FP.BF16.F32.PACK_AB R4, RZ, R4 ;  /* 0x00000004ff04723e */ /* 0x000fca00000010ff */
[----:B------:R3:W-:Y:S01]  /*4c10*/  STG.E.U16 desc[UR38][R12.64+0xf2], R4 ;  /* 0x0000f2040c007986 */ /* 0x0007e2000c101526 */
[----:B------:R-:W-:Y:S05]  /*4c20*/  BRA `(.L_x_154) ;  /* 0x0000001000d07947 */ /* 0x000fea0003800000 */
.L_x_29:
[----:B------:R-:W-:Y:S01]  /*4c30*/  ISETP.GT.AND P3, PT, R4, 0x1, PT ;  /* 0x000000010400780c */ /* 0x000fe20003f64270 */
[----:B------:R-:W-:Y:S01]  /*4c40*/  ULDC.64 UR4, c[0x0][0x5c0] ;  /* 0x0001700000047ab9 */ /* 0x000fe20000000a00 */
[-C--:B------:R-:W-:Y:S01]  /*4c50*/  FMUL R24, R24, R19.reuse ;  /* 0x0000001318187220 */ /* 0x080fe20000400000 */
[----:B------:R-:W-:Y:S01]  /*4c60*/  LEA R6, P4, R102, UR4, 0x1 ;  /* 0x0000000466067c11 */ /* 0x000fe2000f8808ff */
[-C--:B------:R-:W-:Y:S01]  /*4c70*/  FMUL R25, R25, R19.reuse ;  /* 0x0000001319197220 */ /* 0x080fe20000400000 */
[----:B------:R-:W-:Y:S01]  /*4c80*/  ISETP.GT.AND P0, PT, R3, RZ, P3 ;  /* 0x000000ff0300720c */ /* 0x000fe20001f04270 */
[-C--:B------:R-:W-:Y:S01]  /*4c90*/  FMUL R26, R26, R19.reuse ;  /* 0x000000131a1a7220 */ /* 0x080fe20000400000 */
[----:B------:R-:W-:Y:S01]  /*4ca0*/  F2FP.BF16.F32.PACK_AB R24, RZ, R24 ;  /* 0x00000018ff18723e */ /* 0x000fe200000010ff */
[-C--:B------:R-:W-:Y:S01]  /*4cb0*/  FMUL R27, R27, R19.reuse ;  /* 0x000000131b1b7220 */ /* 0x080fe20000400000 */
[----:B------:R-:W-:Y:S01]  /*4cc0*/  LEA.HI.X R7, R102, UR5, R113, 0x1, P4 ;  /* 0x0000000566077c11 */ /* 0x000fe2000a0f0c71 */
[----:B------:R-:W-:Y:S01]  /*4cd0*/  FMUL R28, R28, R19 ;  /* 0x000000131c1c7220 */ /* 0x000fe20000400000 */
[----:B------:R-:W-:Y:S01]  /*4ce0*/  F2FP.BF16.F32.PACK_AB R25, RZ, R25 ;  /* 0x00000019ff19723e */ /* 0x000fe200000010ff */
[-C--:B------:R-:W-:Y:S01]  /*4cf0*/  FMUL R29, R29, R19.reuse ;  /* 0x000000131d1d7220 */ /* 0x080fe20000400000 */
[----:B------:R-:W-:Y:S01]  /*4d00*/  ISETP.GT.AND P2, PT, R3, 0x8, P2 ;  /* 0x000000080300780c */ /* 0x000fe20001744270 */
[----:B------:R-:W-:Y:S01]  /*4d10*/  @P1 STG.E.U16 desc[UR38][R6.64], R24 ;  /* 0x0000001806001986 */ /* 0x000fe2000c101526 */
[----:B------:R-:W-:Y:S01]  /*4d20*/  ISETP.GT.AND P1, PT, R4, 0x8, PT ;  /* 0x000000080400780c */ /* 0x000fe20003f24270 */
[-C--:B------:R-:W-:Y:S01]  /*4d30*/  FMUL R30, R30, R19.reuse ;  /* 0x000000131e1e7220 */ /* 0x080fe20000400000 */
[C---:B------:R-:W-:Y:S01]  /*4d40*/  SHF.L.U64.HI R5, R92.reuse, 0x1, R91 ;  /* 0x000000015c057819 */ /* 0x040fe2000001025b */
[----:B------:R-:W-:Y:S01]  /*4d50*/  @P0 STG.E.U16 desc[UR38][R6.64+0x2], R25 ;  /* 0x0000021906000986 */ /* 0x000fe2000c101526 */
[----:B------:R-:W-:Y:S01]  /*4d60*/  LEA R8, P5, R92, R6, 0x1 ;  /* 0x000000065c087211 */ /* 0x000fe200078a08ff */
[-C--:B------:R-:W-:Y:S01]  /*4d70*/  FMUL R31, R31, R19.reuse ;  /* 0x000000131f1f7220 */ /* 0x080fe20000400000 */
[----:B------:R-:W-:Y:S01]  /*4d80*/  ISETP.GT.AND P3, PT, R3, 0x8, P3 ;  /* 0x000000080300780c */ /* 0x000fe20001f64270 */
[-C--:B------:R-:W-:Y:S01]  /*4d90*/  FMUL R32, R32, R19.reuse ;  /* 0x0000001320207220 */ /* 0x080fe20000400000 */
[----:B------:R-:W-:Y:S01]  /*4da0*/  ISETP.GT.AND P0, PT, R4, 0x9, PT ;  /* 0x000000090400780c */ /* 0x000fe20003f04270 */
[----:B------:R-:W-:Y:S01]  /*4db0*/  IMAD.X R9, R5, 0x1, R7, P5 ;  /* 0x0000000105097824 */ /* 0x000fe200028e0607 */
[----:B------:R-:W-:Y:S01]  /*4dc0*/  ISETP.GT.AND P4, PT, R3, RZ, P1 ;  /* 0x000000ff0300720c */ /* 0x000fe20000f84270 */
[-C--:B------:R-:W-:Y:S01]  /*4dd0*/  FMUL R33, R33, R19.reuse ;  /* 0x0000001321217220 */ /* 0x080fe20000400000 */
[----:B------:R-:W-:Y:S01]  /*4de0*/  F2FP.BF16.F32.PACK_AB R26, RZ, R26 ;  /* 0x0000001aff1a723e */ /* 0x000fe200000010ff */
[-C--:B------:R-:W-:Y:S01]  /*4df0*/  FMUL R34, R34, R19.reuse ;  /* 0x0000001322227220 */ /* 0x080fe20000400000 */
[----:B------:R-:W-:Y:S01]  /*4e00*/  ISETP.GT.AND P5, PT, R3, RZ, P0 ;  /* 0x000000ff0300720c */ /* 0x000fe200007a4270 */
[----:B------:R-:W-:Y:S01]  /*4e10*/  FMUL R35, R35, R19 ;  /* 0x0000001323237220 */ /* 0x000fe20000400000 */
[----:B------:R-:W-:Y:S01]  /*4e20*/  F2FP.BF16.F32.PACK_AB R27, RZ, R27 ;  /* 0x0000001bff1b723e */ /* 0x000fe200000010ff */
[----:B------:R-:W-:Y:S01]  /*4e30*/  @P2 STG.E.U16 desc[UR38][R8.64], R26 ;  /* 0x0000001a08002986 */ /* 0x000fe2000c101526 */
[----:B------:R-:W-:Y:S01]  /*4e40*/  F2FP.BF16.F32.PACK_AB R28, RZ, R28 ;  /* 0x0000001cff1c723e */ /* 0x000fe200000010ff */
[-C--:B------:R-:W-:Y:S01]  /*4e50*/  FMUL R36, R36, R19.reuse ;  /* 0x0000001324247220 */ /* 0x080fe20000400000 */
[----:B------:R-:W-:Y:S01]  /*4e60*/  ISETP.GT.AND P2, PT, R3, 0x8, P1 ;  /* 0x000000080300780c */ /* 0x000fe20000f44270 */
[----:B------:R-:W-:Y:S01]  /*4e70*/  @P3 STG.E.U16 desc[UR38][R8.64+0x2], R27 ;  /* 0x0000021b08003986 */ /* 0x000fe2000c101526 */
[----:B------:R-:W-:Y:S01]  /*4e80*/  ISETP.GT.AND P1, PT, R4, 0x10, PT ;  /* 0x000000100400780c */ /* 0x000fe20003f24270 */
[----:B------:R-:W-:Y:S01]  /*4e90*/  FMUL R37, R37, R19 ;  /* 0x0000001325257220 */ /* 0x000fe20000400000 */
[----:B------:R-:W-:Y:S01]  /*4ea0*/  F2FP.BF16.F32.PACK_AB R29, RZ, R29 ;  /* 0x0000001dff1d723e */ /* 0x000fe200000010ff */
[----:B------:R-:W-:Y:S01]  /*4eb0*/  @P4 STG.E.U16 desc[UR38][R6.64+0x10], R28 ;  /* 0x0000101c06004986 */ /* 0x000fe2000c101526 */
[C---:B------:R-:W-:Y:S01]  /*4ec0*/  ISETP.GT.AND P3, PT, R3.reuse, 0x8, P0 ;  /* 0x000000080300780c */ /* 0x040fe20000764270 */
[-C--:B------:R-:W-:Y:S01]  /*4ed0*/  FMUL R38, R38, R19.reuse ;  /* 0x0000001326267220 */ /* 0x080fe20000400000 */
[----:B------:R-:W-:Y:S01]  /*4ee0*/  ISETP.GT.AND P0, PT, R4, 0x11, PT ;  /* 0x000000110400780c */ /* 0x000fe20003f04270 */
[----:B------:R-:W-:Y:S01]  /*4ef0*/  @P5 STG.E.U16 desc[UR38][R6.64+0x12], R29 ;  /* 0x0000121d06005986 */ /* 0x000fe2000c101526 */
        /* <DEDUP_REMOVED lines=161> */
[----:B------:R-:W-:Y:S01]  /*5910*/  FMUL R87, R87, R19 ;  /* 0x0000001357577220 */ /* 0x000fe20000400000 */
[----:B------:R-:W-:-:S02]  /*5920*/  F2FP.BF16.F32.PACK_AB R62, RZ, R62 ;  /* 0x0000003eff3e723e */ /* 0x000fc400000010ff */
[C---:B------:R-:W-:Y:S02]  /*5930*/  ISETP.GT.AND P5, PT, R3.reuse, RZ, P0 ;  /* 0x000000ff0300720c */ /* 0x040fe400007a4270 */
[----:B------:R-:W-:Y:S01]  /*5940*/  F2FP.BF16.F32.PACK_AB R63, RZ, R63 ;  /* 0x0000003fff3f723e */ /* 0x000fe200000010ff */
[----:B------:R-:W-:Y:S01]  /*5950*/  @P2 STG.E.U16 desc[UR38][R8.64+0x90], R62 ;  /* 0x0000903e08002986 */ /* 0x000fe2000c101526 */
[----:B------:R-:W-:Y:S02]  /*5960*/  F2FP.BF16.F32.PACK_AB R64, RZ, R64 ;  /* 0x00000040ff40723e */ /* 0x000fe400000010ff */
[C---:B------:R-:W-:Y:S01]  /*5970*/  ISETP.GT.AND P2, PT, R3.reuse, 0x8, P1 ;  /* 0x000000080300780c */ /* 0x040fe20000f44270 */
[----:B------:R-:W-:Y:S01]  /*5980*/  @P3 STG.E.U16 desc[UR38][R8.64+0x92], R63 ;  /* 0x0000923f08003986 */ /* 0x000fe2000c101526 */
[----:B------:R-:W-:Y:S02]  /*5990*/  ISETP.GT.AND P1, PT, R4, 0x58, PT ;  /* 0x000000580400780c */ /* 0x000fe40003f24270 */
[----:B------:R-:W-:Y:S01]  /*59a0*/  F2FP.BF16.F32.PACK_AB R65, RZ, R65 ;  /* 0x00000041ff41723e */ /* 0x000fe200000010ff */
[----:B------:R-:W-:Y:S01]  /*59b0*/  @P4 STG.E.U16 desc[UR38][R6.64+0xa0], R64 ;  /* 0x0000a04006004986 */ /* 0x000fe2000c101526 */
[----:B------:R-:W-:-:S02]  /*59c0*/  ISETP.GT.AND P3, PT, R3, 0x8, P0 ;  /* 0x000000080300780c */ /* 0x000fc40000764270 */
[----:B------:R-:W-:Y:S01]  /*59d0*/  ISETP.GT.AND P0, PT, R4, 0x59, PT ;  /* 0x000000590400780c */ /* 0x000fe20003f04270 */
[----:B------:R-:W-:Y:S01]  /*59e0*/  @P5 STG.E.U16 desc[UR38][R6.64+0xa2], R65 ;  /* 0x0000a24106005986 */ /* 0x000fe2000c101526 */
[C---:B------:R-:W-:Y:S02]  /*59f0*/  ISETP.GT.AND P4, PT, R3.reuse, RZ, P1 ;  /* 0x000000ff0300720c */ /* 0x040fe40000f84270 */
[----:B------:R-:W-:Y:S02]  /*5a00*/  F2FP.BF16.F32.PACK_AB R66, RZ, R66 ;  /* 0x00000042ff42723e */ /* 0x000fe400000010ff */
[----:B------:R-:W-:Y:S02]  /*5a10*/  ISETP.GT.AND P5, PT, R3, RZ, P0 ;  /* 0x000000ff0300720c */ /* 0x000fe400007a4270 */
[----:B------:R-:W-:Y:S01]  /*5a20*/  F2FP.BF16.F32.PACK_AB R67, RZ, R67 ;  /* 0x00000043ff43723e */ /* 0x000fe200000010ff */
[----:B------:R-:W-:Y:S01]  /*5a30*/  @P2 STG.E.U16 desc[UR38][R8.64+0xa0], R66 ;  /* 0x0000a04208002986 */ /* 0x000fe2000c101526 */
[----:B------:R-:W-:-:S02]  /*5a40*/  F2FP.BF16.F32.PACK_AB R68, RZ, R68 ;  /* 0x00000044ff44723e */ /* 0x000fc400000010ff */
[C---:B------:R-:W-:Y:S01]  /*5a50*/  ISETP.GT.AND P2, PT, R3.reuse, 0x8, P1 ;  /* 0x000000080300780c */ /* 0x040fe20000f44270 */
[----:B------:R-:W-:Y:S01]  /*5a60*/  @P3 STG.E.U16 desc[UR38][R8.64+0xa2], R67 ;  /* 0x0000a24308003986 */ /* 0x000fe2000c101526 */
[C---:B------:R-:W-:Y:S02]  /*5a70*/  ISETP.GT.AND P1, PT, R4.reuse, 0x60, PT ;  /* 0x000000600400780c */ /* 0x040fe40003f24270 */
[----:B------:R-:W-:Y:S01]  /*5a80*/  F2FP.BF16.F32.PACK_AB R69, RZ, R69 ;  /* 0x00000045ff45723e */ /* 0x000fe200000010ff */
[----:B------:R-:W-:Y:S01]  /*5a90*/  @P4 STG.E.U16 desc[UR38][R6.64+0xb0], R68 ;  /* 0x0000b04406004986 */ /* 0x000fe2000c101526 */
[C---:B------:R-:W-:Y:S02]  /*5aa0*/  ISETP.GT.AND P3, PT, R3.reuse, 0x8, P0 ;  /* 0x000000080300780c */ /* 0x040fe40000764270 */
[----:B------:R-:W-:Y:S01]  /*5ab0*/  ISETP.GT.AND P0, PT, R4, 0x61, PT ;  /* 0x000000610400780c */ /* 0x000fe20003f04270 */
[----:B------:R-:W-:Y:S01]  /*5ac0*/  @P5 STG.E.U16 desc[UR38][R6.64+0xb2], R69 ;  /* 0x0000b24506005986 */ /* 0x000fe2000c101526 */
[----:B------:R-:W-:-:S02]  /*5ad0*/  ISETP.GT.AND P4, PT, R3, RZ, P1 ;  /* 0x000000ff0300720c */ /* 0x000fc40000f84270 */
[C---:B------:R-:W-:Y:S02]  /*5ae0*/  ISETP.GT.AND P5, PT, R3.reuse, RZ, P0 ;  /* 0x000000ff0300720c */ /* 0x040fe400007a4270 */
[----:B------:R-:W-:Y:S02]  /*5af0*/  F2FP.BF16.F32.PACK_AB R70, RZ, R70 ;  /* 0x00000046ff46723e */ /* 0x000fe400000010ff */
[----:B------:R-:W-:Y:S02]  /*5b00*/  F2FP.BF16.F32.PACK_AB R71, RZ, R71 ;  /* 0x00000047ff47723e */ /* 0x000fe400000010ff */
[----:B------:R-:W-:Y:S01]  /*5b10*/  F2FP.BF16.F32.PACK_AB R72, RZ, R72 ;  /* 0x00000048ff48723e */ /* 0x000fe200000010ff */
[----:B------:R-:W-:Y:S01]  /*5b20*/  @P2 STG.E.U16 desc[UR38][R8.64+0xb0], R70 ;  /* 0x0000b04608002986 */ /* 0x000fe2000c101526 */
[----:B------:R-:W-:Y:S02]  /*5b30*/  F2FP.BF16.F32.PACK_AB R73, RZ, R73 ;  /* 0x00000049ff49723e */ /* 0x000fe400000010ff */
[C---:B------:R-:W-:Y:S01]  /*5b40*/  ISETP.GT.AND P1, PT, R3.reuse, 0x8, P1 ;  /* 0x000000080300780c */ /* 0x040fe20000f24270 */
[----:B------:R-:W-:Y:S01]  /*5b50*/  @P3 STG.E.U16 desc[UR38][R8.64+0xb2], R71 ;  /* 0x0000b24708003986 */ /* 0x000fe2000c101526 */
[----:B------:R-:W-:-:S02]  /*5b60*/  ISETP.GT.AND P2, PT, R3, 0x8, P0 ;  /* 0x000000080300780c */ /* 0x000fc40000744270 */
[C---:B------:R-:W-:Y:S01]  /*5b70*/  ISETP.GT.AND P0, PT, R4.reuse, 0x69, PT ;  /* 0x000000690400780c */ /* 0x040fe20003f04270 */
[----:B------:R-:W-:Y:S01]  /*5b80*/  @P4 STG.E.U16 desc[UR38][R6.64+0xc0], R72 ;  /* 0x0000c04806004986 */ /* 0x000fe2000c101526 */
[----:B------:R-:W-:Y:S02]  /*5b90*/  ISETP.GT.AND P4, PT, R4, 0x68, PT ;  /* 0x000000680400780c */ /* 0x000fe40003f84270 */
[----:B------:R-:W-:Y:S01]  /*5ba0*/  F2FP.BF16.F32.PACK_AB R74, RZ, R74 ;  /* 0x0000004aff4a723e */ /* 0x000fe200000010ff */
[----:B------:R-:W-:Y:S01]  /*5bb0*/  @P5 STG.E.U16 desc[UR38][R6.64+0xc2], R73 ;  /* 0x0000c24906005986 */ /* 0x000fe2000c101526 */
[C---:B------:R-:W-:Y:S02]  /*5bc0*/  ISETP.GT.AND P5, PT, R3.reuse, RZ, P4 ;  /* 0x000000ff0300720c */ /* 0x040fe400027a4270 */
[----:B------:R-:W-:Y:S01]  /*5bd0*/  ISETP.GT.AND P3, PT, R3, RZ, P0 ;  /* 0x000000ff0300720c */ /* 0x000fe20000764270 */
[----:B------:R-:W-:Y:S01]  /*5be0*/  @P1 STG.E.U16 desc[UR38][R8.64+0xc0], R74 ;  /* 0x0000c04a08001986 */ /* 0x000fe2000c101526 */
[----:B------:R-:W-:-:S02]  /*5bf0*/  F2FP.BF16.F32.PACK_AB R75, RZ, R75 ;  /* 0x0000004bff4b723e */ /* 0x000fc400000010ff */
[----:B------:R-:W-:Y:S02]  /*5c00*/  F2FP.BF16.F32.PACK_AB R76, RZ, R76 ;  /* 0x0000004cff4c723e */ /* 0x000fe400000010ff */
[C---:B------:R-:W-:Y:S01]  /*5c10*/  ISETP.GT.AND P4, PT, R3.reuse, 0x8, P4 ;  /* 0x000000080300780c */ /* 0x040fe20002784270 */
[----:B------:R-:W-:Y:S01]  /*5c20*/  @P2 STG.E.U16 desc[UR38][R8.64+0xc2], R75 ;  /* 0x0000c24b08002986 */ /* 0x000fe2000c101526 */
[----:B------:R-:W-:Y:S02]  /*5c30*/  F2FP.BF16.F32.PACK_AB R77, RZ, R77 ;  /* 0x0000004dff4d723e */ /* 0x000fe400000010ff */
[C---:B------:R-:W-:Y:S01]  /*5c40*/  ISETP.GT.AND P2, PT, R4.reuse, 0x71, PT ;  /* 0x000000710400780c */ /* 0x040fe20003f44270 */
[----:B------:R-:W-:Y:S01]  /*5c50*/  @P5 STG.E.U16 desc[UR38][R6.64+0xd0], R76 ;  /* 0x0000d04c06005986 */ /* 0x000fe2000c101526 */
[----:B------:R-:W-:Y:S02]  /*5c60*/  ISETP.GT.AND P5, PT, R3, 0x8, P0 ;  /* 0x000000080300780c */ /* 0x000fe400007a4270 */
[C---:B------:R-:W-:Y:S01]  /*5c70*/  ISETP.GT.AND P1, PT, R4.reuse, 0x78, PT ;  /* 0x000000780400780c */ /* 0x040fe20003f24270 */
[----:B------:R-:W-:Y:S01]  /*5c80*/  @P3 STG.E.U16 desc[UR38][R6.64+0xd2], R77 ;  /* 0x0000d24d06003986 */ /* 0x000fe2000c101526 */
[----:B------:R-:W-:-:S02]  /*5c90*/  ISETP.GT.AND P3, PT, R4, 0x70, PT ;  /* 0x000000700400780c */ /* 0x000fc40003f64270 */
[----:B------:R-:W-:Y:S01]  /*5ca0*/  ISETP.GT.AND P0, PT, R4, 0x79, PT ;  /* 0x000000790400780c */ /* 0x000fe20003f04270 */
[----:B------:R-:W-:Y:S01]  /*5cb0*/  @P4 IMAD.MOV.U32 R4, RZ, RZ, R8 ;  /* 0x000000ffff044224 */ /* 0x000fe200078e0008 */
[----:B------:R-:W-:Y:S01]  /*5cc0*/  F2FP.BF16.F32.PACK_AB R78, RZ, R78 ;  /* 0x0000004eff4e723e */ /* 0x000fe200000010ff */
[----:B------:R-:W-:Y:S01]  /*5cd0*/  @P4 IMAD.MOV.U32 R5, RZ, RZ, R9 ;  /* 0x000000ffff054224 */ /* 0x000fe200078e0009 */
[----:B------:R-:W-:Y:S02]  /*5ce0*/  F2FP.BF16.F32.PACK_AB R79, RZ, R79 ;  /* 0x0000004fff4f723e */ /* 0x000fe400000010ff */
[----:B------:R-:W-:Y:S02]  /*5cf0*/  F2FP.BF16.F32.PACK_AB R80, RZ, R80 ;  /* 0x00000050ff50723e */ /* 0x000fe400000010ff */
[----:B------:R0:W-:Y:S01]  /*5d00*/  @P4 STG.E.U16 desc[UR38][R4.64+0xd0], R78 ;  /* 0x0000d04e04004986 */ /* 0x0001e2000c101526 */
[----:B------:R-:W-:Y:S02]  /*5d10*/  ISETP.GT.AND P4, PT, R3, RZ, P2 ;  /* 0x000000ff0300720c */ /* 0x000fe40001784270 */
[----:B------:R-:W-:-:S02]  /*5d20*/  F2FP.BF16.F32.PACK_AB R81, RZ, R81 ;  /* 0x00000051ff51723e */ /* 0x000fc400000010ff */
[----:B------:R-:W-:Y:S02]  /*5d30*/  ISETP.GT.AND P2, PT, R3, 0x8, P2 ;  /* 0x000000080300780c */ /* 0x000fe40001744270 */
[----:B------:R-:W-:Y:S02]  /*5d40*/  F2FP.BF16.F32.PACK_AB R82, RZ, R82 ;  /* 0x00000052ff52723e */ /* 0x000fe400000010ff */
[----:B------:R-:W-:Y:S02]  /*5d50*/  F2FP.BF16.F32.PACK_AB R83, RZ, R83 ;  /* 0x00000053ff53723e */ /* 0x000fe400000010ff */
[----:B------:R-:W-:Y:S01]  /*5d60*/  F2FP.BF16.F32.PACK_AB R84, RZ, R84 ;  /* 0x00000054ff54723e */ /* 0x000fe200000010ff */
[----:B0-----:R-:W-:Y:S01]  /*5d70*/  @P5 IMAD.MOV.U32 R4, RZ, RZ, R8 ;  /* 0x000000ffff045224 */ /* 0x001fe200078e0008 */
[----:B------:R-:W-:Y:S01]  /*5d80*/  F2FP.BF16.F32.PACK_AB R85, RZ, R85 ;  /* 0x00000055ff55723e */ /* 0x000fe200000010ff */
[----:B------:R-:W-:Y:S01]  /*5d90*/  @P5 IMAD.MOV.U32 R5, RZ, RZ, R9 ;  /* 0x000000ffff055224 */ /* 0x000fe200078e0009 */
[----:B------:R-:W-:-:S02]  /*5da0*/  F2FP.BF16.F32.PACK_AB R86, RZ, R86 ;  /* 0x00000056ff56723e */ /* 0x000fc400000010ff */
[----:B------:R-:W-:Y:S02]  /*5db0*/  F2FP.BF16.F32.PACK_AB R87, RZ, R87 ;  /* 0x00000057ff57723e */ /* 0x000fe400000010ff */
[----:B------:R0:W-:Y:S01]  /*5dc0*/  @P5 STG.E.U16 desc[UR38][R4.64+0xd2], R79 ;  /* 0x0000d24f04005986 */ /* 0x0001e2000c101526 */
[C---:B------:R-:W-:Y:S02]  /*5dd0*/  ISETP.GT.AND P5, PT, R3.reuse, RZ, P3 ;  /* 0x000000ff0300720c */ /* 0x040fe40001fa4270 */
[----:B------:R-:W-:-:S11]  /*5de0*/  ISETP.GT.AND P3, PT, R3, 0x8, P3 ;  /* 0x000000080300780c */ /* 0x000fd60001f64270 */
[----:B0-----:R-:W-:Y:S02]  /*5df0*/  @P5 IMAD.MOV.U32 R4, RZ, RZ, R6 ;  /* 0x000000ffff045224 */ /* 0x001fe400078e0006 */
[----:B------:R-:W-:-:S05]  /*5e00*/  @P5 IMAD.MOV.U32 R5, RZ, RZ, R7 ;  /* 0x000000ffff055224 */ /* 0x000fca00078e0007 */
[----:B------:R0:W-:Y:S01]  /*5e10*/  @P5 STG.E.U16 desc[UR38][R4.64+0xe0], R80 ;  /* 0x0000e05004005986 */ /* 0x0001e2000c101526 */
[C---:B------:R-:W-:Y:S02]  /*5e20*/  ISETP.GT.AND P5, PT, R3.reuse, RZ, P0 ;  /* 0x000000ff0300720c */ /* 0x040fe400007a4270 */
[----:B------:R-:W-:Y:S01]  /*5e30*/  ISETP.GT.AND P0, PT, R3, 0x8, P0 ;  /* 0x000000080300780c */ /* 0x000fe20000704270 */
[----:B0-----:R-:W-:Y:S02]  /*5e40*/  @P4 IMAD.MOV.U32 R4, RZ, RZ, R6 ;  /* 0x000000ffff044224 */ /* 0x001fe400078e0006 */
[----:B------:R-:W-:-:S05]  /*5e50*/  @P4 IMAD.MOV.U32 R5, RZ, RZ, R7 ;  /* 0x000000ffff054224 */ /* 0x000fca00078e0007 */
[----:B------:R0:W-:Y:S01]  /*5e60*/  @P4 STG.E.U16 desc[UR38][R4.64+0xe2], R81 ;  /* 0x0000e25104004986 */ /* 0x0001e2000c101526 */
[C---:B------:R-:W-:Y:S02]  /*5e70*/  ISETP.GT.AND P4, PT, R3.reuse, RZ, P1 ;  /* 0x000000ff0300720c */ /* 0x040fe40000f84270 */
[----:B------:R-:W-:Y:S01]  /*5e80*/  ISETP.GT.AND P1, PT, R3, 0x8, P1 ;  /* 0x000000080300780c */ /* 0x000fe20000f24270 */
[----:B0-----:R-:W-:Y:S02]  /*5e90*/  @P3 IMAD.MOV.U32 R4, RZ, RZ, R8 ;  /* 0x000000ffff043224 */ /* 0x001fe400078e0008 */
[----:B------:R-:W-:-:S05]  /*5ea0*/  @P3 IMAD.MOV.U32 R5, RZ, RZ, R9 ;  /* 0x000000ffff053224 */ /* 0x000fca00078e0009 */
[----:B------:R0:W-:Y:S02]  /*5eb0*/  @P3 STG.E.U16 desc[UR38][R4.64+0xe0], R82 ;  /* 0x0000e05204003986 */ /* 0x0001e4000c101526 */
[----:B0-----:R-:W-:Y:S02]  /*5ec0*/  @P2 IMAD.MOV.U32 R4, RZ, RZ, R8 ;  /* 0x000000ffff042224 */ /* 0x001fe400078e0008 */
[----:B------:R-:W-:-:S05]  /*5ed0*/  @P2 IMAD.MOV.U32 R5, RZ, RZ, R9 ;  /* 0x000000ffff052224 */ /* 0x000fca00078e0009 */
[----:B------:R0:W-:Y:S02]  /*5ee0*/  @P2 STG.E.U16 desc[UR38][R4.64+0xe2], R83 ;  /* 0x0000e25304002986 */ /* 0x0001e4000c101526 */
[----:B0-----:R-:W-:Y:S02]  /*5ef0*/  @P4 IMAD.MOV.U32 R4, RZ, RZ, R6 ;  /* 0x000000ffff044224 */ /* 0x001fe400078e0006 */
[----:B------:R-:W-:-:S05]  /*5f00*/  @P4 IMAD.MOV.U32 R5, RZ, RZ, R7 ;  /* 0x000000ffff054224 */ /* 0x000fca00078e0007 */
[----:B------:R0:W-:Y:S04]  /*5f10*/  @P4 STG.E.U16 desc[UR38][R4.64+0xf0], R84 ;  /* 0x0000f05404004986 */ /* 0x0001e8000c101526 */
[----:B------:R1:W-:Y:S01]  /*5f20*/  @P5 STG.E.U16 desc[UR38][R6.64+0xf2], R85 ;  /* 0x0000f25506005986 */ /* 0x0003e2000c101526 */
[----:B0-----:R-:W-:Y:S02]  /*5f30*/  @P1 IMAD.MOV.U32 R4, RZ, RZ, R8 ;  /* 0x000000ffff041224 */ /* 0x001fe400078e0008 */
[----:B------:R-:W-:-:S05]  /*5f40*/  @P1 IMAD.MOV.U32 R5, RZ, RZ, R9 ;  /* 0x000000ffff051224 */ /* 0x000fca00078e0009 */
[----:B------:R1:W-:Y:S04]  /*5f50*/  @P1 STG.E.U16 desc[UR38][R4.64+0xf0], R86 ;  /* 0x0000f05604001986 */ /* 0x0003e8000c101526 */
[----:B------:R1:W-:Y:S02]  /*5f60*/  @P0 STG.E.U16 desc[UR38][R8.64+0xf2], R87 ;  /* 0x0000f25708000986 */ /* 0x0003e4000c101526 */
.L_x_154:
[----:B------:R-:W-:Y:S05]  /*5f70*/  BSYNC B0 ;  /* 0x0000000000007941 */ /* 0x000fea0003800000 */
.L_x_28:
[----:B------:R-:W-:Y:S01]  /*5f80*/  IADD3 R16, P0, R16, UR36, RZ ;  /* 0x0000002410107c10 */ /* 0x000fe2000ff1e0ff */
[----:B------:R-:W-:Y:S01]  /*5f90*/  ULDC.64 UR4, c[0x0][0x650] ;  /* 0x0001940000047ab9 */ /* 0x000fe20000000a00 */
[----:B------:R-:W-:Y:S01]  /*5fa0*/  PRMT R3, RZ, 0x7610, R3 ;  /* 0x00007610ff037816 */ /* 0x000fe20000000003 */
[----:B------:R-:W-:Y:S01]  /*5fb0*/  IMAD.MOV.U32 R100, RZ, RZ, -0x1 ;  /* 0xffffffffff647424 */ /* 0x000fe200078e00ff */
[----:B------:R-:W-:Y:S01]  /*5fc0*/  IADD3.X R17, R17, UR42, RZ, P0, !PT ;  /* 0x0000002a11117c10 */ /* 0x000fe200087fe4ff */
[----:B------:R-:W-:Y:S01]  /*5fd0*/  IMAD.MOV.U32 R99, RZ, RZ, -0x1 ;  /* 0xffffffffff637424 */ /* 0x000fe200078e00ff */
[----:B------:R-:W-:-:S04]  /*5fe0*/  ISETP.GE.U32.AND P0, PT, R16, UR4, PT ;  /* 0x0000000410007c0c */ /* 0x000fc8000bf06070 */
[----:B------:R-:W-:-:S13]  /*5ff0*/  ISETP.GE.U32.AND.EX P0, PT, R17, UR5, PT, P0 ;  /* 0x0000000511007c0c */ /* 0x000fda000bf06100 */
[----:B------:R-:W-:Y:S05]  /*6000*/  @P0 BRA `(.L_x_155) ;  /* 0x00000004004c0947 */ /* 0x000fea0003800000 */
[----:B------:R-:W0:Y:S01]  /*6010*/  LDC.64 R10, c[0x0][0x628] ;  /* 0x00018a00ff0a7b82 */ /* 0x000e220000000a00 */
[----:B---3--:R-:W3:Y:S01]  /*6020*/  S2R R12, SR_CTAID.X ;  /* 0x00000000000c7919 */ /* 0x008ee20000002500 */
[----:B-12-4-:R-:W-:Y:S02]  /*6030*/  IMAD.MOV.U32 R8, RZ, RZ, R16 ;  /* 0x000000ffff087224 */ /* 0x016fe400078e0010 */
[----:B------:R-:W-:Y:S01]  /*6040*/  IMAD.MOV.U32 R9, RZ, RZ, R17 ;  /* 0x000000ffff097224 */ /* 0x000fe200078e0011 */
[----:B------:R-:W1:Y:S03]  /*6050*/  S2R R20, SR_CTAID.Y ;  /* 0x0000000000147919 */ /* 0x000e660000002600 */
[----:B------:R-:W2:Y:S08]  /*6060*/  LDC R0, c[0x0][0x630] ;  /* 0x00018c00ff007b82 */ /* 0x000eb00000000800 */
[----:B------:R-:W4:Y:S01]  /*6070*/  LDC.64 R14, c[0x0][0x620] ;  /* 0x00018800ff0e7b82 */ /* 0x000f220000000a00 */
[----:B0-----:R-:W-:-:S04]  /*6080*/  ISETP.NE.U32.AND P0, PT, R10, RZ, PT ;  /* 0x000000ff0a00720c */ /* 0x001fc80003f05070 */
[----:B------:R-:W-:-:S13]  /*6090*/  ISETP.NE.AND.EX P0, PT, R11, RZ, PT, P0 ;  /* 0x000000ff0b00720c */ /* 0x000fda0003f05300 */
[----:B-1234-:R-:W-:Y:S05]  /*60a0*/  @!P0 BRA `(.L_x_156) ;  /* 0x0000000000288947 */ /* 0x01efea0003800000 */
        /* <DEDUP_REMOVED lines=10> */
.L_x_156:
[-CC-:B------:R-:W-:Y:S01]  /*6150*/  SHF.R.U64 R99, R8, R0.reuse, R9.reuse ;  /* 0x0000000008637219 */ /* 0x180fe20000001209 */
[----:B------:R-:W0:Y:S01]  /*6160*/  LDC.64 R26, c[0x0][0x640] ;  /* 0x00019000ff1a7b82 */ /* 0x000e220000000a00 */
[----:B------:R-:W-:Y:S01]  /*6170*/  SHF.R.U32.HI R0, RZ, R0, R9 ;  /* 0x00000000ff007219 */ /* 0x000fe20000011609 */
[----:B------:R-:W-:Y:S01]  /*6180*/  ULDC UR4, c[0x0][0x150] ;  /* 0x0000540000047ab9 */ /* 0x000fe20000000800 */
[----:B------:R-:W-:Y:S02]  /*6190*/  IADD3 R3, P0, RZ, -R99, RZ ;  /* 0x80000063ff037210 */ /* 0x000fe40007f1e0ff */
[----:B------:R-:W-:-:S03]  /*61a0*/  I2FP.F32.U32 R7, R12 ;  /* 0x0000000c00077245 */ /* 0x000fc60000201000 */
[----:B------:R-:W1:Y:S01]  /*61b0*/  LDC R6, c[0x0][0x618] ;  /* 0x00018600ff067b82 */ /* 0x000e620000000800 */
[----:B------:R-:W-:Y:S02]  /*61c0*/  IMAD.X R5, RZ, RZ, ~R0, P0 ;  /* 0x000000ffff057224 */ /* 0x000fe400000e0e00 */
[----:B------:R-:W-:Y:S01]  /*61d0*/  FMUL R7, R7, UR4 ;  /* 0x0000000407077c20 */ /* 0x000fe20008400000 */
[----:B------:R-:W-:Y:S01]  /*61e0*/  ULDC UR4, c[0x0][0x154] ;  /* 0x0000550000047ab9 */ /* 0x000fe20000000800 */
[-C--:B------:R-:W-:Y:S02]  /*61f0*/  IMAD R0, R5, R14.reuse, RZ ;  /* 0x0000000e05007224 */ /* 0x080fe400078e02ff */
[C---:B------:R-:W-:Y:S01]  /*6200*/  IMAD.WIDE.U32 R4, R3.reuse, R14, R16 ;  /* 0x0000000e03047225 */ /* 0x040fe200078e0010 */
[----:B------:R-:W2:Y:S01]  /*6210*/  LDC R8, c[0x0][0x608] ;  /* 0x00018200ff087b82 */ /* 0x000ea20000000800 */
[----:B------:R-:W3:Y:S02]  /*6220*/  F2I.U32.TRUNC.NTZ R7, R7 ;  /* 0x0000000700077305 */ /* 0x000ee4000020f000 */
[----:B------:R-:W-:Y:S01]  /*6230*/  IMAD R3, R3, R15, R0 ;  /* 0x0000000f03037224 */ /* 0x000fe200078e0200 */
[----:B------:R-:W-:-:S03]  /*6240*/  I2FP.F32.U32 R0, R20 ;  /* 0x0000001400007245 */ /* 0x000fc60000201000 */
[----:B------:R-:W-:Y:S01]  /*6250*/  IMAD.IADD R3, R5, 0x1, R3 ;  /* 0x0000000105037824 */ /* 0x000fe200078e0203 */
[----:B------:R-:W4:Y:S01]  /*6260*/  LDC R11, c[0x0][0x658] ;  /* 0x00019600ff0b7b82 */ /* 0x000f220000000800 */
[----:B0-----:R-:W-:-:S04]  /*6270*/  ISETP.NE.U32.AND P0, PT, R26, RZ, PT ;  /* 0x000000ff1a00720c */ /* 0x001fc80003f05070 */
[----:B------:R-:W-:-:S03]  /*6280*/  ISETP.NE.AND.EX P0, PT, R27, RZ, PT, P0 ;  /* 0x000000ff1b00720c */ /* 0x000fc60003f05300 */
[----:B------:R-:W0:Y:S01]  /*6290*/  LDC R9, c[0x0][0x144] ;  /* 0x00005100ff097b82 */ /* 0x000e220000000800 */
[-C--:B-1----:R-:W-:Y:S01]  /*62a0*/  SHF.R.U64 R10, R4, R6.reuse, R3 ;  /* 0x00000006040a7219 */ /* 0x082fe20000001203 */
[----:B---3--:R-:W-:Y:S01]  /*62b0*/  IMAD.MOV R7, RZ, RZ, -R7 ;  /* 0x000000ffff077224 */ /* 0x008fe200078e0a07 */
[----:B------:R-:W-:Y:S01]  /*62c0*/  SHF.R.U32.HI R3, RZ, R6, R3 ;  /* 0x00000006ff037219 */ /* 0x000fe20000011603 */
[----:B------:R-:W-:-:S04]  /*62d0*/  FMUL R6, R0, UR4 ;  /* 0x0000000400067c20 */ /* 0x000fc80008400000 */
[----:B------:R-:W1:Y:S01]  /*62e0*/  LDC R21, c[0x0][0x148] ;  /* 0x00005200ff157b82 */ /* 0x000e620000000800 */
[----:B------:R3:W0:Y:S01]  /*62f0*/  F2I.U32.TRUNC.NTZ R14, R6 ;  /* 0x00000006000e7305 */ /* 0x000622000020f000 */
[-CC-:B--2---:R-:W-:Y:S02]  /*6300*/  SHF.R.U64 R13, R10, R8.reuse, R3.reuse ;  /* 0x000000080a0d7219 */ /* 0x184fe40000001203 */
[----:B------:R-:W-:-:S04]  /*6310*/  SHF.R.U32.HI R0, RZ, R8, R3 ;  /* 0x00000008ff007219 */ /* 0x000fc80000011603 */
[----:B-----5:R-:W2:Y:S01]  /*6320*/  LDC R24, c[0x0][0x648] ;  /* 0x00019200ff187b82 */ /* 0x020ea20000000800 */
[-CC-:B----4-:R-:W-:Y:S02]  /*6330*/  SHF.R.U64 R15, R13, R11.reuse, R0.reuse ;  /* 0x0000000b0d0f7219 */ /* 0x190fe40000001200 */
[----:B------:R-:W-:-:S03]  /*6340*/  SHF.R.U32.HI R5, RZ, R11, R0 ;  /* 0x0000000bff057219 */ /* 0x000fc60000011600 */
[----:B------:R-:W-:Y:S02]  /*6350*/  IMAD.MOV.U32 R4, RZ, RZ, R15 ;  /* 0x000000ffff047224 */ /* 0x000fe400078e000f */
[----:B------:R-:W4:Y:S01]  /*6360*/  LDC R28, c[0x0][0x638] ;  /* 0x00018e00ff1c7b82 */ /* 0x000f220000000800 */
[----:B0-----:R-:W-:-:S07]  /*6370*/  IMAD R25, R9, R7, R12 ;  /* 0x0000000709197224 */ /* 0x001fce00078e020c */
[----:B------:R-:W0:Y:S08]  /*6380*/  LDC R29, c[0x0][0x610] ;  /* 0x00018400ff1d7b82 */ /* 0x000e300000000800 */
[----:B------:R-:W0:Y:S01]  /*6390*/  LDC R30, c[0x0][0x600] ;  /* 0x00018000ff1e7b82 */ /* 0x000e220000000800 */
[----:B-123--:R-:W-:Y:S05]  /*63a0*/  @!P0 BRA `(.L_x_157) ;  /* 0x0000000000288947 */ /* 0x00efea0003800000 */
        /* <DEDUP_REMOVED lines=10> */
.L_x_157:
[----:B------:R-:W-:Y:S01]  /*6450*/  ISETP.NE.AND P0, PT, R2, 0x1, PT ;  /* 0x000000010200780c */ /* 0x000fe20003f05270 */
[----:B------:R-:W-:Y:S01]  /*6460*/  IMAD.MOV R14, RZ, RZ, -R14 ;  /* 0x000000ffff0e7224 */ /* 0x000fe200078e0a0e */
[----:B------:R-:W-:Y:S02]  /*6470*/  SHF.R.U64 R0, R4, R24, R5 ;  /* 0x0000001804007219 */ /* 0x000fe40000001205 */
[----:B------:R-:W-:Y:S02]  /*6480*/  LOP3.LUT R3, R13, R96, RZ, 0xc0, !PT ;  /* 0x000000600d037212 */ /* 0x000fe400078ec0ff */
[----:B------:R-:W-:Y:S01]  /*6490*/  LOP3.LUT R10, R10, R95, RZ, 0xc0, !PT ;  /* 0x0000005f0a0a7212 */ /* 0x000fe200078ec0ff */
[----:B------:R-:W-:Y:S02]  /*64a0*/  IMAD.MOV R4, RZ, RZ, -R0 ;  /* 0x000000ffff047224 */ /* 0x000fe400078e0a00 */
[----:B------:R-:W-:Y:S02]  /*64b0*/  IMAD R0, R90, R0, R3 ;  /* 0x000000005a007224 */ /* 0x000fe400078e0203 */
[----:B----4-:R-:W-:-:S02]  /*64c0*/  IMAD R3, R4, R28, R15 ;  /* 0x0000001c04037224 */ /* 0x010fc400078e020f */
[----:B------:R-:W-:Y:S02]  /*64d0*/  @P0 IMAD R25, R21, R14, R20 ;  /* 0x0000000e15190224 */ /* 0x000fe400078e0214 */
[----:B0-----:R-:W-:Y:S02]  /*64e0*/  IMAD R5, R3, R30, R10 ;  /* 0x0000001e03057224 */ /* 0x001fe400078e020a */
[----:B------:R-:W-:Y:S02]  /*64f0*/  IMAD R0, R0, R29, R25 ;  /* 0x0000001d00007224 */ /* 0x000fe400078e0219 */
[----:B------:R-:W-:-:S03]  /*6500*/  IMAD.MOV.U32 R4, RZ, RZ, 0x1 ;  /* 0x00000001ff047424 */ /* 0x000fc600078e00ff */
[----:B------:R-:W-:Y:S02]  /*6510*/  SEL R100, R5, R0, !P0 ;  /* 0x0000000005647207 */ /* 0x000fe40004000000 */
[----:B------:R-:W-:Y:S02]  /*6520*/  PRMT R3, R4, 0x7610, R3 ;  /* 0x0000761004037816 */ /* 0x000fe40000000003 */
[----:B------:R-:W-:-:S07]  /*6530*/  SEL R0, R0, R5, !P0 ;  /* 0x0000000500007207 */ /* 0x000fce0004000000 */
.L_x_155:
[----:B------:R-:W-:Y:S01]  /*6540*/  UIMAD.WIDE.U32 UR4, UR41, 0x24924925, URZ ;  /* 0x24924925290478a5 */ /* 0x000fe2000f8e003f */
[----:B------:R-:W-:Y:S01]  /*6550*/  LOP3.LUT P0, RZ, R3, 0xff, RZ, 0xc0, !PT ;  /* 0x000000ff03ff7812 */ /* 0x000fe2000780c0ff */
[----:B------:R-:W-:Y:S02]  /*6560*/  IMAD.MOV.U32 R101, RZ, RZ, R0 ;  /* 0x000000ffff657224 */ /* 0x000fe400078e0000 */
[----:B------:R-:W-:-:S04]  /*6570*/  UIADD3 UR4, UR41, -UR5, URZ ;  /* 0x8000000529047290 */ /* 0x000fc8000fffe03f */
[----:B------:R-:W-:-:S04]  /*6580*/  ULEA.HI UR4, UR4, UR5, URZ, 0x1f ;  /* 0x0000000504047291 */ /* 0x000fc8000f8ff83f */
[----:B------:R-:W-:-:S04]  /*6590*/  USHF.R.U32.HI UR4, URZ, 0x2, UR4 ;  /* 0x000000023f047899 */ /* 0x000fc80008011604 */
[----:B------:R-:W-:Y:S01]  /*65a0*/  UIMAD UR41, UR4, -0x7, UR41 ;  /* 0xfffffff9042978a4 */ /* 0x000fe2000f8e0229 */
[----:B------:R-:W-:Y:S11]  /*65b0*/  @P0 BRA `(.L_x_158) ;  /* 0xffffffac00180947 */ /* 0x000ff6000383ffff */
[----:B------:R-:W-:Y:S05]  /*65c0*/  EXIT ;  /* 0x000000000000794d */ /* 0x000fea0003800000 */
.L_x_3:
        /* <DEDUP_REMOVED lines=26> */
.L_x_160:
[--C-:B------:R-:W-:Y:S01]  /*6770*/  SHF.R.U64 R14, R12, R20, R13.reuse ;  /* 0x000000140c0e7219 */ /* 0x100fe2000000120d */
[----:B------:R-:W0:Y:S01]  /*6780*/  LDC R24, c[0x0][0x618] ;  /* 0x00018600ff187b82 */ /* 0x000e220000000800 */
[----:B------:R-:W-:Y:S01]  /*6790*/  I2FP.F32.U32 R8, R6 ;  /* 0x0000000600087245 */ /* 0x000fe20000201000 */
[----:B------:R-:W-:Y:S01]  /*67a0*/  ULDC UR4, c[0x0][0x150] ;  /* 0x0000540000047ab9 */ /* 0x000fe20000000800 */
[----:B------:R-:W-:Y:S02]  /*67b0*/  SHF.R.U32.HI R7, RZ, R20, R13 ;  /* 0x00000014ff077219 */ /* 0x000fe4000001160d */
[----:B------:R-:W-:Y:S01]  /*67c0*/  IADD3 R11, P0, RZ, -R14, RZ ;  /* 0x8000000eff0b7210 */ /* 0x000fe20007f1e0ff */
[----:B------:R-:W-:Y:S01]  /*67d0*/  FMUL R13, R8, UR4 ;  /* 0x00000004080d7c20 */ /* 0x000fe20008400000 */
[----:B------:R-:W-:Y:S01]  /*67e0*/  ULDC UR4, c[0x0][0x154] ;  /* 0x0000550000047ab9 */ /* 0x000fe20000000800 */
[----:B------:R-:W1:Y:S02]  /*67f0*/  LDC.64 R26, c[0x0][0x640] ;  /* 0x00019000ff1a7b82 */ /* 0x000e640000000a00 */
[----:B------:R-:W-:-:S02]  /*6800*/  IMAD.X R7, RZ, RZ, ~R7, P0 ;  /* 0x000000ffff077224 */ /* 0x000fc400000e0e07 */
[----:B------:R-:W2:Y:S01]  /*6810*/  F2I.U32.TRUNC.NTZ R13, R13 ;  /* 0x0000000d000d7305 */ /* 0x000ea2000020f000 */
[----:B------:R-:W-:-:S03]  /*6820*/  IMAD.WIDE.U32 R8, R11, R22, R16 ;  /* 0x000000160b087225 */ /* 0x000fc600078e0010 */
[----:B------:R-:W3:Y:S01]  /*6830*/  LDC R15, c[0x0][0x144] ;  /* 0x00005100ff0f7b82 */ /* 0x000ee20000000800 */
[----:B------:R-:W-:-:S04]  /*6840*/  IMAD R10, R7, R22, RZ ;  /* 0x00000016070a7224 */ /* 0x000fc800078e02ff */
[----:B------:R-:W-:Y:S02]  /*6850*/  IMAD R7, R11, R23, R10 ;  /* 0x000000170b077224 */ /* 0x000fe400078e020a */
[----:B------:R-:W-:Y:S01]  /*6860*/  IMAD.MOV.U32 R10, RZ, RZ, -0x1 ;  /* 0xffffffffff0a7424 */ /* 0x000fe200078e00ff */
[----:B------:R-:W4:Y:S01]  /*6870*/  LDC R20, c[0x0][0x608] ;  /* 0x00018200ff147b82 */ /* 0x000f220000000800 */
[----:B------:R-:W-:Y:S01]  /*6880*/  IMAD.IADD R7, R9, 0x1, R7 ;  /* 0x0000000109077824 */ /* 0x000fe200078e0207 */
[----:B------:R-:W-:-:S04]  /*6890*/  I2FP.F32.U32 R9, R5 ;  /* 0x0000000500097245 */ /* 0x000fc80000201000 */
[-C--:B0-----:R-:W-:Y:S01]  /*68a0*/  SHF.R.U64 R12, R8, R24.reuse, R7 ;  /* 0x00000018080c7219 */ /* 0x081fe20000001207 */
[----:B--2---:R-:W-:Y:S01]  /*68b0*/  IMAD.MOV R8, RZ, RZ, -R13 ;  /* 0x000000ffff087224 */ /* 0x004fe200078e0a0d */
[----:B------:R-:W0:Y:S01]  /*68c0*/  LDC R11, c[0x0][0x658] ;  /* 0x00019600ff0b7b82 */ /* 0x000e220000000800 */
[----:B-1----:R-:W-:Y:S01]  /*68d0*/  ISETP.NE.U32.AND P0, PT, R26, RZ, PT ;  /* 0x000000ff1a00720c */ /* 0x002fe20003f05070 */
[----:B------:R-:W-:Y:S01]  /*68e0*/  FMUL R9, R9, UR4 ;  /* 0x0000000409097c20 */ /* 0x000fe20008400000 */
[----:B------:R-:W-:Y:S02]  /*68f0*/  SHF.R.U32.HI R7, RZ, R24, R7 ;  /* 0x00000018ff077219 */ /* 0x000fe40000011607 */
[----:B------:R-:W-:-:S03]  /*6900*/  ISETP.NE.AND.EX P0, PT, R27, RZ, PT, P0 ;  /* 0x000000ff1b00720c */ /* 0x000fc60003f05300 */
[----:B------:R-:W1:Y:S01]  /*6910*/  LDC R22, c[0x0][0x148] ;  /* 0x00005200ff167b82 */ /* 0x000e620000000800 */
[----:B---3--:R-:W-:Y:S02]  /*6920*/  IMAD R23, R15, R8, R6 ;  /* 0x000000080f177224 */ /* 0x008fe400078e0206 */
[----:B------:R-:W-:-:S05]  /*6930*/  IMAD.MOV.U32 R8, RZ, RZ, 0x1 ;  /* 0x00000001ff087424 */ /* 0x000fca00078e00ff */
[----:B------:R-:W2:Y:S01]  /*6940*/  LDC R21, c[0x0][0x600] ;  /* 0x00018000ff157b82 */ /* 0x000ea20000000800 */
[-CC-:B----4-:R-:W-:Y:S02]  /*6950*/  SHF.R.U64 R15, R12, R20.reuse, R7.reuse ;  /* 0x000000140c0f7219 */ /* 0x190fe40000001207 */
[----:B------:R-:W-:Y:S02]  /*6960*/  SHF.R.U32.HI R6, RZ, R20, R7 ;  /* 0x00000014ff067219 */ /* 0x000fe40000011607 */
[----:B------:R3:W4:Y:S03]  /*6970*/  F2I.U32.TRUNC.NTZ R20, R9 ;  /* 0x0000000900147305 */ /* 0x000726000020f000 */
[----:B------:R-:W1:Y:S01]  /*6980*/  LDC R25, c[0x0][0x648] ;  /* 0x00019200ff197b82 */ /* 0x000e620000000800 */
[-C--:B0-----:R-:W-:Y:S02]  /*6990*/  SHF.R.U64 R19, R15, R11.reuse, R6 ;  /* 0x0000000b0f137219 */ /* 0x081fe40000001206 */
[----:B------:R-:W-:-:S02]  /*69a0*/  SHF.L.U32 R10, R10, R11, RZ ;  /* 0x0000000b0a0a7219 */ /* 0x000fc400000006ff */
[-C--:B------:R-:W-:Y:S01]  /*69b0*/  SHF.R.U32.HI R7, RZ, R11.reuse, R6 ;  /* 0x0000000bff077219 */ /* 0x080fe20000011606 */
[----:B------:R-:W-:Y:S01]  /*69c0*/  IMAD.MOV.U32 R6, RZ, RZ, R19 ;  /* 0x000000ffff067224 */ /* 0x000fe200078e0013 */
[----:B------:R-:W-:Y:S01]  /*69d0*/  SHF.L.U32 R24, R8, R11, RZ ;  /* 0x0000000b08187219 */ /* 0x000fe200000006ff */
[----:B------:R-:W0:Y:S01]  /*69e0*/  LDC R28, c[0x0][0x638] ;  /* 0x00018e00ff1c7b82 */ /* 0x000e220000000800 */
[----:B------:R-:W-:-:S07]  /*69f0*/  LOP3.LUT R30, RZ, R10, RZ, 0x33, !PT ;  /* 0x0000000aff1e7212 */ /* 0x000fce00078e33ff */
[----:B------:R-:W0:Y:S01]  /*6a00*/  LDC R29, c[0x0][0x610] ;  /* 0x00018400ff1d7b82 */ /* 0x000e220000000800 */
[----:B---34-:R-:W-:Y:S05]  /*6a10*/  @!P0 BRA `(.L_x_161) ;  /* 0x0000000000288947 */ /* 0x018fea0003800000 */
[----:B------:R-:W3:Y:S02]  /*6a20*/  LDC R6, c[0x0][0x64c] ;  /* 0x00019300ff067b82 */ /* 0x000ee40000000800 */
[----:B---3--:R-:W-:-:S05]  /*6a30*/  IADD3 R11, P0, R19, R6, RZ ;  /* 0x00000006130b7210 */ /* 0x008fca0007f1e0ff */
        /* <DEDUP_REMOVED lines=8> */
.L_x_161:
[----:B------:R-:W-:Y:S01]  /*6ac0*/  ISETP.NE.AND P0, PT, R2, 0x1, PT ;  /* 0x000000010200780c */ /* 0x000fe20003f05270 */
[----:B--2---:R-:W-:Y:S01]  /*6ad0*/  VIADD R9, R21, 0xffffffff ;  /* 0xffffffff15097836 */ /* 0x004fe20000000000 */
[----:B-1----:R-:W-:Y:S01]  /*6ae0*/  SHF.R.U64 R7, R6, R25, R7 ;  /* 0x0000001906077219 */ /* 0x002fe20000001207 */
[----:B------:R-:W-:Y:S01]  /*6af0*/  IMAD.MOV R20, RZ, RZ, -R20 ;  /* 0x000000ffff147224 */ /* 0x000fe200078e0a14 */
[----:B------:R-:W-:Y:S02]  /*6b00*/  LOP3.LUT R6, R15, R30, RZ, 0xc0, !PT ;  /* 0x0000001e0f067212 */ /* 0x000fe400078ec0ff */
[----:B------:R-:W-:Y:S01]  /*6b10*/  LOP3.LUT R12, R12, R9, RZ, 0xc0, !PT ;  /* 0x000000090c0c7212 */ /* 0x000fe200078ec0ff */
[----:B------:R-:W-:Y:S02]  /*6b20*/  IMAD.MOV R8, RZ, RZ, -R7 ;  /* 0x000000ffff087224 */ /* 0x000fe400078e0a07 */
[----:B------:R-:W-:Y:S02]  /*6b30*/  IMAD R6, R24, R7, R6 ;  /* 0x0000000718067224 */ /* 0x000fe400078e0206 */
[----:B------:R-:W-:-:S02]  /*6b40*/  IMAD.MOV.U32 R9, RZ, RZ, 0x1 ;  /* 0x00000001ff097424 */ /* 0x000fc400078e00ff */
[----:B------:R-:W-:Y:S02]  /*6b50*/  @P0 IMAD R23, R22, R20, R5 ;  /* 0x0000001416170224 */ /* 0x000fe400078e0205 */
[----:B0-----:R-:W-:Y:S02]  /*6b60*/  IMAD R5, R8, R28, R19 ;  /* 0x0000001c08057224 */ /* 0x001fe400078e0213 */
[----:B------:R-:W-:Y:S02]  /*6b70*/  IMAD R19, R6, R29, R23 ;  /* 0x0000001d06137224 */ /* 0x000fe400078e0217 */
[----:B------:R-:W-:Y:S02]  /*6b80*/  IMAD R6, R5, R21, R12 ;  /* 0x0000001505067224 */ /* 0x000fe400078e020c */
[----:B------:R-:W-:-:S03]  /*6b90*/  IMAD.MOV.U32 R8, RZ, RZ, R14 ;  /* 0x000000ffff087224 */ /* 0x000fc600078e000e */
[----:B------:R-:W-:Y:S02]  /*6ba0*/  SEL R20, R6, R19, !P0 ;  /* 0x0000001306147207 */ /* 0x000fe40004000000 */
[----:B------:R-:W-:-:S07]  /*6bb0*/  SEL R19, R19, R6, !P0 ;  /* 0x0000000613137207 */ /* 0x000fce0004000000 */
.L_x_159:
[----:B------:R-:W-:-:S08]  /*6bc0*/  NOP ;  /* 0x0000000000007918 */ /* 0x000fd00000000000 */
[----:B------:R-:W0:-:S00]  /*6bd0*/  USETMAXREG.DEALLOC.CTAPOOL 0x28 ;  /* 0x00000028000079c8 */ /* 0x000e0000080e0500 */
[----:B0-----:R-:W-:-:S13]  /*6be0*/  ISETP.NE.AND P0, PT, R0, RZ, PT ;  /* 0x000000ff0000720c */ /* 0x001fda0003f05270 */
[----:B------:R-:W-:Y:S05]  /*6bf0*/  @P0 EXIT ;  /* 0x000000000000094d */ /* 0x000fea0003800000 */
[----:B------:R-:W-:Y:S01]  /*6c00*/  LOP3.LUT P0, RZ, R9, 0xff, RZ, 0xc0, !PT ;  /* 0x000000ff09ff7812 */ /* 0x000fe2000780c0ff */
[----:B------:R-:W-:Y:S02]  /*6c10*/  IMAD.MOV.U32 R0, RZ, RZ, 0x1 ;  /* 0x00000001ff007424 */ /* 0x000fe400078e00ff */
[----:B------:R-:W-:-:S10]  /*6c20*/  IMAD.MOV.U32 R12, RZ, RZ, RZ ;  /* 0x000000ffff0c7224 */ /* 0x000fd400078e00ff */
[----:B------:R-:W-:Y:S05]  /*6c30*/  @!P0 BRA `(.L_x_162) ;  /* 0x0000000c00148947 */ /* 0x000fea0003800000 */
[----:B------:R-:W0:Y:S01]  /*6c40*/  LDC R0, c[0x0][0x28c] ;  /* 0x0000a300ff007b82 */ /* 0x000e220000000800 */
[----:B------:R-:W-:Y:S01]  /*6c50*/  LOP3.LUT P0, RZ, R3, 0x1f, RZ, 0xc0, !PT ;  /* 0x0000001f03ff7812 */ /* 0x000fe2000780c0ff */
[----:B------:R-:W-:Y:S01]  /*6c60*/  ULDC UR5, c[0x0][0x658] ;  /* 0x0001960000057ab9 */ /* 0x000fe20000000800 */
[----:B------:R-:W-:Y:S01]  /*6c70*/  UMOV UR6, 0xffffffff ;  /* 0xffffffff00067882 */ /* 0x000fe20000000000 */
[----:B------:R-:W-:Y:S01]  /*6c80*/  BSSY B0, `(.L_x_162) ;  /* 0x00000c0000007945 */ /* 0x000fe20003800000 */
[----:B------:R-:W-:Y:S01]  /*6c90*/  USHF.L.U32 UR6, UR6, UR5, URZ ;  /* 0x0000000506067299 */ /* 0x000fe2000800063f */
[C---:B------:R-:W-:Y:S01]  /*6ca0*/  ISETP.NE.AND P2, PT, R4.reuse, RZ, PT ;  /* 0x000000ff0400720c */ /* 0x040fe20003f45270 */
[----:B------:R-:W-:Y:S01]  /*6cb0*/  IMAD.MOV.U32 R13, RZ, RZ, 0x1 ;  /* 0x00000001ff0d7424 */ /* 0x000fe200078e00ff */
[----:B------:R-:W-:Y:S01]  /*6cc0*/  ISETP.NE.OR P0, PT, R4, RZ, !P0 ;  /* 0x000000ff0400720c */ /* 0x000fe20004705670 */
[----:B------:R-:W-:Y:S01]  /*6cd0*/  IMAD.MOV.U32 R12, RZ, RZ, RZ ;  /* 0x000000ffff0c7224 */ /* 0x000fe200078e00ff */
[----:B------:R-:W-:Y:S01]  /*6ce0*/  LOP3.LUT R11, R18, 0x2, RZ, 0xfc, !PT ;  /* 0x00000002120b7812 */ /* 0x000fe200078efcff */
[----:B------:R-:W-:Y:S01]  /*6cf0*/  ULDC UR4, c[0x0][0x600] ;  /* 0x0001800000047ab9 */ /* 0x000fe20000000800 */
[----:B------:R-:W-:Y:S01]  /*6d00*/  UMOV UR7, 0x1 ;  /* 0x0000000100077882 */ /* 0x000fe20000000000 */
[----:B------:R-:W-:-:S02]  /*6d10*/  UIADD3 UR15, UR4, -0x1, URZ ;  /* 0xffffffff040f7890 */ /* 0x000fc4000fffe03f */
[----:B------:R-:W-:Y:S02]  /*6d20*/  USHF.L.U32 UR17, UR7, UR5, URZ ;  /* 0x0000000507117299 */ /* 0x000fe4000800063f */
[----:B------:R-:W-:Y:S01]  /*6d30*/  ULOP3.LUT UR16, URZ, UR6, URZ, 0x33, !UPT ;  /* 0x000000063f107292 */ /* 0x000fe2000f8e333f */
[----:B------:R-:W-:Y:S01]  /*6d40*/  ULDC.64 UR20, c[0x0][0x198] ;  /* 0x0000660000147ab9 */ /* 0x000fe20000000a00 */
[----:B0-----:R-:W-:-:S05]  /*6d50*/  VIADD R0, R0, 0x3f ;  /* 0x0000003f00007836 */ /* 0x001fca0000000000 */
[----:B------:R-:W-:-:S04]  /*6d60*/  SHF.R.S32.HI R3, RZ, 0x1f, R0 ;  /* 0x0000001fff037819 */ /* 0x000fc80000011400 */
[----:B------:R-:W-:Y:S01]  /*6d70*/  LEA.HI R3, R3, R0, RZ, 0x6 ;  /* 0x0000000003037211 */ /* 0x000fe200078f30ff */
[----:B------:R-:W-:-:S03]  /*6d80*/  IMAD.MOV.U32 R0, RZ, RZ, 0x1 ;  /* 0x00000001ff007424 */ /* 0x000fc600078e00ff */
[----:B------:R-:W-:-:S05]  /*6d90*/  SHF.R.S32.HI R3, RZ, 0x6, R3 ;  /* 0x00000006ff037819 */ /* 0x000fca0000011403 */
[----:B------:R-:W-:-:S07]  /*6da0*/  VIADD R10, R3, 0x1 ;  /* 0x00000001030a7836 */ /* 0x000fce0000000000 */
.L_x_174:
[----:B------:R-:W-:-:S03]  /*6db0*/  UMOV UR4, 0xffffffff ;  /* 0xffffffff00047882 */ /* 0x000fc60000000000 */
[----:B------:R-:W-:Y:S05]  /*6dc0*/  BRA.DIV UR4, `(.L_x_163) ;  /* 0x0000001204087947 */ /* 0x000fea000b800000 */
[----:B------:R-:W-:-:S13]  /*6dd0*/  ELECT P6, URZ, PT ;  /* 0x00000000003f782f */ /* 0x000fda00038c0000 */
.L_x_188:
[----:B------:R-:W0:Y:S01]  /*6de0*/  LDC R4, c[0x0][0x28c] ;  /* 0x0000a300ff047b82 */ /* 0x000e220000000800 */
[----:B------:R-:W-:Y:S01]  /*6df0*/  BSSY B1, `(.L_x_164) ;  /* 0x0000035000017945 */ /* 0x000fe20003800000 */
[----:B0-----:R-:W-:-:S13]  /*6e00*/  ISETP.LT.OR P6, PT, R4, 0x1, !P6 ;  /* 0x000000010400780c */ /* 0x001fda00077c1670 */
[----:B------:R-:W-:Y:S05]  /*6e10*/  @P6 BRA `(.L_x_165) ;  /* 0x0000000000c86947 */ /* 0x000fea0003800000 */
[----:B------:R-:W-:Y:S02]  /*6e20*/  IMAD.SHL.U32 R20, R20, 0x80, RZ ;  /* 0x0000008014147824 */ /* 0x000fe400078e00ff */
[----:B------:R-:W-:Y:S02]  /*6e30*/  IMAD.SHL.U32 R19, R19, 0x80, RZ ;  /* 0x0000008013137824 */ /* 0x000fe400078e00ff */
[----:B------:R-:W-:Y:S02]  /*6e40*/  IMAD.MOV.U32 R21, RZ, RZ, RZ ;  /* 0x000000ffff157224 */ /* 0x000fe400078e00ff */
[----:B------:R-:W-:Y:S02]  /*6e50*/  IMAD.MOV.U32 R4, RZ, RZ, R10 ;  /* 0x000000ffff047224 */ /* 0x000fe400078e000a */
[----:B------:R-:W-:Y:S02]  /*6e60*/  IMAD.MOV.U32 R5, RZ, RZ, R0 ;  /* 0x000000ffff057224 */ /* 0x000fe400078e0000 */
[----:B------:R-:W-:-:S07]  /*6e70*/  IMAD.MOV.U32 R6, RZ, RZ, R12 ;  /* 0x000000ffff067224 */ /* 0x000fce00078e000c */
.L_x_169:
[----:B------:R-:W0:Y:S01]  /*6e80*/  S2R R14, SR_CgaCtaId ;  /* 0x00000000000e7919 */ /* 0x000e220000008800 */
[----:B------:R-:W-:Y:S01]  /*6e90*/  MOV R7, 0x400 ;  /* 0x0000040000077802 */ /* 0x000fe20000000f00 */
[----:B------:R-:W1:Y:S03]  /*6ea0*/  @!P2 LDC R9, c[0x0][0x500] ;  /* 0x00014000ff09ab82 */ /* 0x000e660000000800 */
[----:B0-----:R-:W-:Y:S02]  /*6eb0*/  LEA R15, R14, R7, 0x18 ;  /* 0x000000070e0f7211 */ /* 0x001fe400078ec0ff */
[----:B------:R-:W-:-:S03]  /*6ec0*/  SHF.L.U32 R7, R5, 0x1f, RZ ;  /* 0x0000001f05077819 */ /* 0x000fc600000006ff */
[----:B------:R-:W-:-:S04]  /*6ed0*/  IMAD R14, R6, 0x8, R15 ;  /* 0x00000008060e7824 */ /* 0x000fc800078e020f */
[----:B------:R-:W0:Y:S02]  /*6ee0*/  SYNCS.PHASECHK.TRANS64.TRYWAIT P1, [R14+URZ+0x38], R7 ;  /* 0x000038070e0075a7 */ /* 0x000e24000802017f */
[----:B01----:R-:W-:Y:S05]  /*6ef0*/  @!P1 BRA `(.L_x_166) ;  /* 0x0000000c00dc9947 */ /* 0x003fea0003800000 */
.L_x_189:
[----:B0-----:R-:W-:Y:S01]  /*6f00*/  PRMT R7, R11, 0x9910, RZ ;  /* 0x000099100b077816 */ /* 0x001fe200000000ff */
[----:B------:R0:W-:Y:S03]  /*6f10*/  @!P2 SYNCS.ARRIVE.TRANS64 RZ, [R14+URZ], R9 ;  /* 0x000000090effa9a7 */ /* 0x0001e6000800003f */
[----:B------:R-:W-:-:S13]  /*6f20*/  ISETP.NE.AND P1, PT, R7, 0x2, PT ;  /* 0x000000020700780c */ /* 0x000fda0003f25270 */
[----:B0-----:R-:W-:Y:S05]  /*6f30*/  @P1 BRA `(.L_x_167) ;  /* 0x0000000000041947 */ /* 0x001fea0003800000 */
[----:B------:R-:W-:Y:S01]  /*6f40*/  BPT.TRAP 0x1 ;  /* 0x000000040000795c */ /* 0x000fe20000300000 */
.L_x_167:
[----:B------:R-:W-:Y:S05]  /*6f50*/  @P0 BRA `(.L_x_168) ;  /* 0x0000000000040947 */ /* 0x000fea0003800000 */
[----:B------:R-:W-:Y:S01]  /*6f60*/  BPT.TRAP 0x1 ;  /* 0x000000040000795c */ /* 0x000fe20000300000 */
.L_x_168:
[----:B------:R-:W-:Y:S01]  /*6f70*/  IMAD R15, R6, 0x4000, R15 ;  /* 0x00004000060f7824 */ /* 0x000fe200078e020f */
[----:B------:R-:W-:Y:S01]  /*6f80*/  R2UR UR9, R14 ;  /* 0x000000000e0972ca */ /* 0x000fe200000e0000 */
[----:B------:R-:W-:Y:S01]  /*6f90*/  VIADD R4, R4, 0xffffffff ;  /* 0xffffffff04047836 */ /* 0x000fe20000000000 */
[----:B------:R-:W-:Y:S01]  /*6fa0*/  UIADD3 UR4, UP0, UR20, 0xf0, URZ ;  /* 0x000000f014047890 */ /* 0x000fe2000ff1e03f */
[----:B------:R-:W-:Y:S01]  /*6fb0*/  R2UR UR11, R19 ;  /* 0x00000000130b72ca */ /* 0x000fe200000e0000 */
[----:B------:R-:W-:Y:S01]  /*6fc0*/  UIADD3 UR22, UP1, UR20, 0x1f0, URZ ;  /* 0x000001f014167890 */ /* 0x000fe2000ff3e03f */
[----:B------:R-:W-:Y:S01]  /*6fd0*/  R2UR UR8, R15 ;  /* 0x000000000f0872ca */ /* 0x000fe200000e0000 */
[----:B------:R-:W-:Y:S01]  /*6fe0*/  UIADD3.X UR5, URZ, UR21, URZ, UP0, !UPT ;  /* 0x000000153f057290 */ /* 0x000fe200087fe43f */
[C---:B------:R-:W-:Y:S01]  /*6ff0*/  R2UR UR10, R21.reuse ;  /* 0x00000000150a72ca */ /* 0x040fe200000e0000 */
[----:B------:R-:W-:Y:S01]  /*7000*/  VIADD R6, R6, 0x1 ;  /* 0x0000000106067836 */ /* 0x000fe20000000000 */
[----:B------:R-:W-:Y:S01]  /*7010*/  R2UR UR12, R8 ;  /* 0x00000000080c72ca */ /* 0x000fe200000e0000 */
[----:B------:R-:W-:Y:S01]  /*7020*/  UIADD3.X UR23, URZ, UR21, URZ, UP1, !UPT ;  /* 0x000000153f177290 */ /* 0x000fe20008ffe43f */
[----:B------:R-:W-:Y:S01]  /*7030*/  R2UR UR18, R20 ;  /* 0x00000000141272ca */ /* 0x000fe200000e0000 */
[----:B------:R-:W-:Y:S01]  /*7040*/  UMOV UR6, 0x0 ;  /* 0x0000000000067882 */ /* 0x000fe20000000000 */
[----:B------:R-:W-:Y:S01]  /*7050*/  ISETP.GT.AND P3, PT, R4, 0x1, PT ;  /* 0x000000010400780c */ /* 0x000fe20003f64270 */
[----:B------:R-:W-:Y:S01]  /*7060*/  UMOV UR7, 0x10000000 ;  /* 0x1000000000077882 */ /* 0x000fe20000000000 */
[----:B------:R-:W-:Y:S01]  /*7070*/  ISETP.NE.AND P1, PT, R6, 0x7, PT ;  /* 0x000000070600780c */ /* 0x000fe20003f25270 */
[----:B------:R-:W-:-:S02]  /*7080*/  VIADD R21, R21, 0x40 ;  /* 0x0000004015157836 */ /* 0x000fc40000000000 */
[----:B------:R-:W-:Y:S01]  /*7090*/  UIADD3 UR13, UR8, 0x180, URZ ;  /* 0x00000180080d7890 */ /* 0x000fe2000fffe03f */
[----:B------:R-:W-:Y:S01]  /*70a0*/  SEL R14, RZ, 0x1, P1 ;  /* 0x00000001ff0e7807 */ /* 0x000fe20000800000 */
[----:B------:R-:W-:Y:S01]  /*70b0*/  UIADD3 UR14, UR8, 0x1c180, URZ ;  /* 0x0001c180080e7890 */ /* 0x000fe2000fffe03f */
[----:B------:R-:W-:Y:S02]  /*70c0*/  SEL R6, R6, RZ, P1 ;  /* 0x000000ff06067207 */ /* 0x000fe40000800000 */
[----:B------:R-:W-:Y:S02]  /*70d0*/  LOP3.LUT R5, R5, R14, RZ, 0x3c, !PT ;  /* 0x0000000e05057212 */ /* 0x000fe400078e3cff */
[----:B------:R-:W-:Y:S02]  /*70e0*/  UMOV UR8, UR13 ;  /* 0x0000000d00087c82 */ /* 0x000fe40008000000 */
[----:B------:R0:W-:Y:S02]  /*70f0*/  UTMALDG.3D [UR8], [UR4], desc[UR6] ;  /* 0x00000608040075b4 */ /* 0x0001e40008011000 */
[----:B0-----:R-:W-:Y:S01]  /*7100*/  UMOV UR8, UR14 ;  /* 0x0000000e00087c82 */ /* 0x001fe20008000000 */
[----:B------:R-:W-:-:S02]  /*7110*/  UMOV UR11, UR18 ;  /* 0x00000012000b7c82 */ /* 0x000fc40008000000 */
[----:B------:R0:W-:Y:S02]  /*7120*/  UTMALDG.3D [UR8], [UR22], desc[UR6] ;  /* 0x00000608160075b4 */ /* 0x0001e40008011000 */
[----:B0-----:R-:W-:Y:S05]  /*7130*/  @P3 BRA `(.L_x_169) ;  /* 0xfffffffc00503947 */ /* 0x001fea000383ffff */
.L_x_165:
[----:B------:R-:W-:Y:S05]  /*7140*/  BSYNC B1 ;  /* 0x0000000000017941 */ /* 0x000fea0003800000 */
.L_x_164:
[----:B------:R-:W-:Y:S01]  /*7150*/  LOP3.LUT P4, RZ, R13, 0xff, RZ, 0xc0, !PT ;  /* 0x000000ff0dff7812 */ /* 0x000fe2000788c0ff */
[C---:B------:R-:W-:Y:S01]  /*7160*/  IMAD.IADD R12, R3.reuse, 0x1, R12 ;  /* 0x00000001030c7824 */ /* 0x040fe200078e020c */
[----:B------:R-:W-:Y:S01]  /*7170*/  ULDC.64 UR4, c[0x0][0x650] ;  /* 0x0001940000047ab9 */ /* 0x000fe20000000a00 */
[C---:B------:R-:W-:Y:S01]  /*7180*/  ISETP.GE.U32.AND P3, PT, R3.reuse, 0x7, PT ;  /* 0x000000070300780c */ /* 0x040fe20003f66070 */
[----:B------:R-:W-:Y:S01]  /*7190*/  BSSY B1, `(.L_x_170) ;  /* 0x000006c000017945 */ /* 0x000fe20003800000 */
[C---:B------:R-:W-:Y:S01]  /*71a0*/  IMAD.WIDE.U32 R4, R12.reuse, 0x24924925, RZ ;  /* 0x249249250c047825 */ /* 0x040fe200078e00ff */
[C---:B------:R-:W-:Y:S02]  /*71b0*/  ISETP.GT.U32.AND P1, PT, R12.reuse, 0x6, PT ;  /* 0x000000060c00780c */ /* 0x040fe40003f24070 */
[----:B------:R-:W-:Y:S01]  /*71c0*/  PRMT R13, RZ, 0x7610, R13 ;  /* 0x00007610ff0d7816 */ /* 0x000fe2000000000d */
[----:B------:R-:W-:Y:S01]  /*71d0*/  IMAD.IADD R4, R12, 0x1, -R5 ;  /* 0x000000010c047824 */ /* 0x000fe200078e0a05 */
[----:B------:R-:W-:Y:S01]  /*71e0*/  ISETP.LT.U32.AND P1, PT, R3, 0x7, P1 ;  /* 0x000000070300780c */ /* 0x000fe20000f21070 */
[----:B------:R-:W-:-:S02]  /*71f0*/  IMAD.MOV.U32 R19, RZ, RZ, -0x1 ;  /* 0xffffffffff137424 */ /* 0x000fc400078e00ff */
[----:B------:R-:W0:Y:S01]  /*7200*/  @P4 S2R R7, SR_CgaCtaId ;  /* 0x0000000000074919 */ /* 0x000e220000008800 */
[----:B------:R-:W-:Y:S01]  /*7210*/  @P4 MOV R6, 0x400 ;  /* 0x0000040000064802 */ /* 0x000fe20000000f00 */
[----:B------:R-:W-:Y:S01]  /*7220*/  IMAD.MOV.U32 R20, RZ, RZ, -0x1 ;  /* 0xffffffffff147424 */ /* 0x000fe200078e00ff */
[----:B------:R-:W-:Y:S01]  /*7230*/  LEA.HI R4, R4, R5, RZ, 0x1f ;  /* 0x0000000504047211 */ /* 0x000fe200078ff8ff */
[----:B------:R-:W-:-:S03]  /*7240*/  IMAD.MOV.U32 R8, RZ, RZ, -0x1 ;  /* 0xffffffffff087424 */ /* 0x000fc600078e00ff */
[--C-:B------:R-:W-:Y:S02]  /*7250*/  SHF.R.U32.HI R5, RZ, 0x2, R4.reuse ;  /* 0x00000002ff057819 */ /* 0x100fe40000011604 */
[----:B------:R-:W-:-:S03]  /*7260*/  PRMT R4, RZ, 0x7610, R4 ;  /* 0x00007610ff047816 */ /* 0x000fc60000000004 */
[----:B------:R-:W-:Y:S01]  /*7270*/  IMAD R12, R5, -0x7, R12 ;  /* 0xfffffff9050c7824 */ /* 0x000fe200078e020c */
[----:B0-----:R-:W-:Y:S02]  /*7280*/  @P4 LEA R6, R7, R6, 0x18 ;  /* 0x0000000607064211 */ /* 0x001fe400078ec0ff */
[----:B------:R-:W-:Y:S02]  /*7290*/  SEL R7, RZ, 0x1, !P1 ;  /* 0x00000001ff077807 */ /* 0x000fe40004800000 */
[----:B------:R-:W-:Y:S01]  /*72a0*/  IADD3 R16, P1, R16, UR36, RZ ;  /* 0x0000002410107c10 */ /* 0x000fe2000ff3e0ff */
[----:B------:R0:W-:Y:S01]  /*72b0*/  @P4 SYNCS.ARRIVE.TRANS64.A1T0 RZ, [R6+URZ+0x88], RZ ;  /* 0x000088ff06ff49a7 */ /* 0x0001e2000810003f */
[----:B------:R-:W-:Y:S02]  /*72c0*/  LOP3.LUT R0, R0, R7, RZ, 0x3c, !PT ;  /* 0x0000000700007212 */ /* 0x000fe400078e3cff */
[----:B------:R-:W-:Y:S02]  /*72d0*/  IADD3.X R17, R17, UR42, RZ, P1, !PT ;  /* 0x0000002a11117c10 */ /* 0x000fe40008ffe4ff */
[----:B------:R-:W-:-:S02]  /*72e0*/  ISETP.GE.U32.AND P1, PT, R16, UR4, PT ;  /* 0x0000000410007c0c */ /* 0x000fc4000bf26070 */
[----:B------:R-:W-:Y:S02]  /*72f0*/  @P3 LOP3.LUT R0, R0, 0x1, R5, 0x78, !PT ;  /* 0x0000000100003812 */ /* 0x000fe400078e7805 */
[----:B------:R-:W-:-:S13]  /*7300*/  ISETP.GE.U32.AND.EX P1, PT, R17, UR5, PT, P1 ;  /* 0x0000000511007c0c */ /* 0x000fda000bf26110 */
[----:B0-----:R-:W-:Y:S05]  /*7310*/  @P1 BRA `(.L_x_171) ;  /* 0x00000004004c1947 */ /* 0x001fea0003800000 */
[----:B------:R-:W-:Y:S01]  /*7320*/  ULDC.64 UR4, c[0x0][0x628] ;  /* 0x00018a0000047ab9 */ /* 0x000fe20000000a00 */
[----:B------:R-:W0:Y:S01]  /*7330*/  S2R R15, SR_CTAID.X ;  /* 0x00000000000f7919 */ /* 0x000e220000002500 */
[----:B------:R-:W-:Y:S01]  /*7340*/  ISETP.NE.U32.AND P1, PT, RZ, UR4, PT ;  /* 0x00000004ff007c0c */ /* 0x000fe2000bf25070 */
[----:B------:R-:W-:Y:S01]  /*7350*/  ULDC UR7, c[0x0][0x630] ;  /* 0x00018c0000077ab9 */ /* 0x000fe20000000800 */
[----:B------:R-:W-:Y:S01]  /*7360*/  IMAD.MOV.U32 R4, RZ, RZ, R16 ;  /* 0x000000ffff047224 */ /* 0x000fe200078e0010 */
[----:B------:R-:W1:Y:S01]  /*7370*/  S2R R14, SR_CTAID.Y ;  /* 0x00000000000e7919 */ /* 0x000e620000002600 */
[----:B------:R-:W-:Y:S01]  /*7380*/  ISETP.NE.AND.EX P1, PT, RZ, UR5, PT, P1 ;  /* 0x00000005ff007c0c */ /* 0x000fe2000bf25310 */
[----:B------:R-:W-:-:S12]  /*7390*/  IMAD.MOV.U32 R5, RZ, RZ, R17 ;  /* 0x000000ffff057224 */ /* 0x000fd800078e0011 */
[----:B------:R-:W-:Y:S05]  /*73a0*/  @!P1 BRA `(.L_x_172) ;  /* 0x0000000000289947 */ /* 0x000fea0003800000 */
[----:B------:R-:W-:Y:S02]  /*73b0*/  ULDC UR6, c[0x0][0x634] ;  /* 0x00018d0000067ab9 */ /* 0x000fe40000000800 */
[----:B------:R-:W-:-:S05]  /*73c0*/  IADD3 R9, P1, R16, UR6, RZ ;  /* 0x0000000610097c10 */ /* 0x000fca000ff3e0ff */
[----:B------:R-:W-:-:S04]  /*73d0*/  IMAD.X R19, RZ, RZ, R17, P1 ;  /* 0x000000ffff137224 */ /* 0x000fc800008e0611 */
[----:B------:R-:W-:-:S04]  /*73e0*/  IMAD.WIDE.U32 R6, R19, UR4, RZ ;  /* 0x0000000413067c25 */ /* 0x000fc8000f8e00ff */
[----:B------:R-:W-:-:S04]  /*73f0*/  IMAD.WIDE.U32 R6, P1, R9, UR5, R6 ;  /* 0x0000000509067c25 */ /* 0x000fc8000f820006 */
[----:B------:R-:W-:-:S04]  /*7400*/  IMAD.WIDE.U32 R8, R9, UR4, RZ ;  /* 0x0000000409087c25 */ /* 0x000fc8000f8e00ff */
[----:B------:R-:W-:Y:S01]  /*7410*/  IMAD.X R5, RZ, RZ, RZ, P1 ;  /* 0x000000ffff057224 */ /* 0x000fe200008e06ff */
[----:B------:R-:W-:Y:S01]  /*7420*/  IADD3 RZ, P1, R9, R6, RZ ;  /* 0x0000000609ff7210 */ /* 0x000fe20007f3e0ff */
[----:B------:R-:W-:-:S04]  /*7430*/  IMAD.MOV.U32 R4, RZ, RZ, R7 ;  /* 0x000000ffff047224 */ /* 0x000fc800078e0007 */
[----:B------:R-:W-:-:S08]  /*7440*/  IMAD.WIDE.U32.X R4, R19, UR5, R4, P1 ;  /* 0x0000000513047c25 */ /* 0x000fd000088e0404 */
.L_x_172:
[--C-:B------:R-:W-:Y:S01]  /*7450*/  SHF.R.U64 R8, R4, UR7, R5.reuse ;  /* 0x0000000704087c19 */ /* 0x100fe20008001205 */
[----:B------:R-:W-:Y:S01]  /*7460*/  ULDC.64 UR4, c[0x0][0x620] ;  /* 0x0001880000047ab9 */ /* 0x000fe20000000a00 */
[----:B------:R-:W-:Y:S01]  /*7470*/  SHF.R.U32.HI R4, RZ, UR7, R5 ;  /* 0x00000007ff047c19 */ /* 0x000fe20008011605 */
[----:B------:R-:W2:Y:S01]  /*7480*/  LDC R24, c[0x0][0x144] ;  /* 0x00005100ff187b82 */ /* 0x000ea20000000800 */
[----:B------:R-:W-:Y:S01]  /*7490*/  IADD3 R7, P1, RZ, -R8, RZ ;  /* 0x80000008ff077210 */ /* 0x000fe20007f3e0ff */
[----:B------:R-:W-:Y:S01]  /*74a0*/  ULDC.64 UR8, c[0x0][0x640] ;  /* 0x0001900000087ab9 */ /* 0x000fe20000000a00 */
[----:B0-----:R-:W-:Y:S01]  /*74b0*/  I2FP.F32.U32 R9, R15 ;  /* 0x0000000f00097245 */ /* 0x001fe20000201000 */
[----:B------:R-:W-:Y:S02]  /*74c0*/  ULDC UR6, c[0x0][0x608] ;  /* 0x0001820000067ab9 */ /* 0x000fe40000000800 */
[----:B------:R-:W-:Y:S01]  /*74d0*/  IMAD.X R4, RZ, RZ, ~R4, P1 ;  /* 0x000000ffff047224 */ /* 0x000fe200008e0e04 */
[----:B------:R-:W-:Y:S01]  /*74e0*/  ISETP.NE.U32.AND P1, PT, RZ, UR8, PT ;  /* 0x00000008ff007c0c */ /* 0x000fe2000bf25070 */
[----:B------:R-:W0:Y:S02]  /*74f0*/  LDC R21, c[0x0][0x148] ;  /* 0x00005200ff157b82 */ /* 0x000e240000000800 */
[----:B------:R-:W-:Y:S01]  /*7500*/  IMAD R6, R4, UR4, RZ ;  /* 0x0000000404067c24 */ /* 0x000fe2000f8e02ff */
[----:B------:R-:W-:Y:S01]  /*7510*/  ISETP.NE.AND.EX P1, PT, RZ, UR9, PT, P1 ;  /* 0x00000009ff007c0c */ /* 0x000fe2000bf25310 */
[----:B------:R-:W-:Y:S01]  /*7520*/  IMAD.WIDE.U32 R4, R7, UR4, R16 ;  /* 0x0000000407047c25 */ /* 0x000fe2000f8e0010 */
[----:B------:R-:W-:-:S03]  /*7530*/  ULDC UR4, c[0x0][0x150] ;  /* 0x0000540000047ab9 */ /* 0x000fc60000000800 */
[----:B------:R-:W-:Y:S02]  /*7540*/  IMAD R7, R7, UR5, R6 ;  /* 0x0000000507077c24 */ /* 0x000fe4000f8e0206 */
[----:B------:R-:W-:Y:S01]  /*7550*/  FMUL R6, R9, UR4 ;  /* 0x0000000409067c20 */ /* 0x000fe20008400000 */
[----:B------:R-:W-:Y:S01]  /*7560*/  ULDC UR4, c[0x0][0x618] ;  /* 0x0001860000047ab9 */ /* 0x000fe20000000800 */
[----:B------:R-:W-:Y:S01]  /*7570*/  ULDC UR5, c[0x0][0x154] ;  /* 0x0000550000057ab9 */ /* 0x000fe20000000800 */
[----:B------:R-:W-:-:S03]  /*7580*/  IMAD.IADD R5, R5, 0x1, R7 ;  /* 0x0000000105057824 */ /* 0x000fc600078e0207 */
[----:B------:R-:W3:Y:S02]  /*7590*/  F2I.U32.TRUNC.NTZ R6, R6 ;  /* 0x0000000600067305 */ /* 0x000ee4000020f000 */
[----:B------:R-:W-:Y:S02]  /*75a0*/  SHF.R.U64 R9, R4, UR4, R5 ;  /* 0x0000000404097c19 */ /* 0x000fe40008001205 */
[----:B-1----:R-:W-:-:S05]  /*75b0*/  I2FP.F32.U32 R4, R14 ;  /* 0x0000000e00047245 */ /* 0x002fca0000201000 */
[----:B------:R-:W-:Y:S01]  /*75c0*/  FMUL R22, R4, UR5 ;  /* 0x0000000504167c20 */ /* 0x000fe20008400000 */
[----:B------:R-:W-:Y:S01]  /*75d0*/  SHF.R.U32.HI R4, RZ, UR4, R5 ;  /* 0x00000004ff047c19 */ /* 0x000fe20008011605 */
[----:B------:R-:W-:-:S03]  /*75e0*/  ULDC UR4, c[0x0][0x658] ;  /* 0x0001960000047ab9 */ /* 0x000fc60000000800 */
[--C-:B------:R-:W-:Y:S01]  /*75f0*/  SHF.R.U64 R20, R9, UR6, R4.reuse ;  /* 0x0000000609147c19 */ /* 0x100fe20008001204 */
[----:B------:R-:W1:Y:S01]  /*7600*/  F2I.U32.TRUNC.NTZ R22, R22 ;  /* 0x0000001600167305 */ /* 0x000e62000020f000 */
[----:B------:R-:W-:Y:S01]  /*7610*/  SHF.R.U32.HI R5, RZ, UR6, R4 ;  /* 0x00000006ff057c19 */ /* 0x000fe20008011604 */
[----:B---3--:R-:W-:-:S03]  /*7620*/  IMAD.MOV R6, RZ, RZ, -R6 ;  /* 0x000000ffff067224 */ /* 0x008fc600078e0a06 */
[----:B------:R-:W-:Y:S01]  /*7630*/  SHF.R.U64 R19, R20, UR4, R5 ;  /* 0x0000000414137c19 */ /* 0x000fe20008001205 */
[----:B--2---:R-:W-:Y:S01]  /*7640*/  IMAD R15, R24, R6, R15 ;  /* 0x00000006180f7224 */ /* 0x004fe200078e020f */
[----:B------:R-:W-:-:S03]  /*7650*/  SHF.R.U32.HI R23, RZ, UR4, R5 ;  /* 0x00000004ff177c19 */ /* 0x000fc60008011605 */
[----:B------:R-:W-:Y:S02]  /*7660*/  IMAD.MOV.U32 R4, RZ, RZ, R19 ;  /* 0x000000ffff047224 */ /* 0x000fe400078e0013 */
[----:B------:R-:W-:Y:S01]  /*7670*/  IMAD.MOV.U32 R5, RZ, RZ, R23 ;  /* 0x000000ffff057224 */ /* 0x000fe200078e0017 */
[----:B-1----:R-:W-:Y:S06]  /*7680*/  @!P1 BRA `(.L_x_173) ;  /* 0x0000000000289947 */ /* 0x002fec0003800000 */
[----:B------:R-:W-:Y:S02]  /*7690*/  ULDC UR4, c[0x0][0x64c] ;  /* 0x0001930000047ab9 */ /* 0x000fe40000000800 */
[----:B------:R-:W-:-:S05]  /*76a0*/  IADD3 R5, P1, R19, UR4, RZ ;  /* 0x0000000413057c10 */ /* 0x000fca000ff3e0ff */
[----:B------:R-:W-:-:S04]  /*76b0*/  IMAD.X R23, RZ, RZ, R23, P1 ;  /* 0x000000ffff177224 */ /* 0x000fc800008e0617 */
[----:B------:R-:W-:-:S04]  /*76c0*/  IMAD.WIDE.U32 R6, R23, UR8, RZ ;  /* 0x0000000817067c25 */ /* 0x000fc8000f8e00ff */
[----:B------:R-:W-:-:S04]  /*76d0*/  IMAD.WIDE.U32 R6, P1, R5, UR9, R6 ;  /* 0x0000000905067c25 */ /* 0x000fc8000f820006 */
[----:B------:R-:W-:-:S04]  /*76e0*/  IMAD.WIDE.U32 R4, R5, UR8, RZ ;  /* 0x0000000805047c25 */ /* 0x000fc8000f8e00ff */
[----:B------:R-:W-:Y:S01]  /*76f0*/  IMAD.MOV.U32 R4, RZ, RZ, R7 ;  /* 0x000000ffff047224 */ /* 0x000fe200078e0007 */
[----:B------:R-:W-:Y:S01]  /*7700*/  IADD3 RZ, P3, R5, R6, RZ ;  /* 0x0000000605ff7210 */ /* 0x000fe20007f7e0ff */
[----:B------:R-:W-:-:S04]  /*7710*/  IMAD.X R5, RZ, RZ, RZ, P1 ;  /* 0x000000ffff057224 */ /* 0x000fc800008e06ff */
[----:B------:R-:W-:-:S08]  /*7720*/  IMAD.WIDE.U32.X R4, R23, UR9, R4, P3 ;  /* 0x0000000917047c25 */ /* 0x000fd000098e0404 */
.L_x_173:
[----:B------:R-:W-:Y:S01]  /*7730*/  ISETP.NE.AND P1, PT, R2, 0x1, PT ;  /* 0x000000010200780c */ /* 0x000fe20003f25270 */
[----:B------:R-:W-:Y:S01]  /*7740*/  ULDC UR4, c[0x0][0x648] ;  /* 0x0001920000047ab9 */ /* 0x000fe20000000800 */
[----:B------:R-:W-:Y:S01]  /*7750*/  LOP3.LUT R20, R20, UR16, RZ, 0xc0, !PT ;  /* 0x0000001014147c12 */ /* 0x000fe2000f8ec0ff */
[----:B------:R-:W-:Y:S01]  /*7760*/  IMAD.MOV R22, RZ, RZ, -R22 ;  /* 0x000000ffff167224 */ /* 0x000fe200078e0a16 */
[----:B------:R-:W-:Y:S01]  /*7770*/  SHF.R.U64 R5, R4, UR4, R5 ;  /* 0x0000000404057c19 */ /* 0x000fe20008001205 */
[----:B------:R-:W-:Y:S01]  /*7780*/  ULDC UR4, c[0x0][0x638] ;  /* 0x00018e0000047ab9 */ /* 0x000fe20000000800 */
[----:B------:R-:W-:Y:S01]  /*7790*/  LOP3.LUT R6, R9, UR15, RZ, 0xc0, !PT ;  /* 0x0000000f09067c12 */ /* 0x000fe2000f8ec0ff */
[----:B------:R-:W-:Y:S02]  /*77a0*/  ULDC UR5, c[0x0][0x610] ;  /* 0x0001840000057ab9 */ /* 0x000fe40000000800 */
[----:B------:R-:W-:Y:S02]  /*77b0*/  IMAD.MOV R4, RZ, RZ, -R5 ;  /* 0x000000ffff047224 */ /* 0x000fe400078e0a05 */
[----:B------:R-:W-:-:S02]  /*77c0*/  IMAD R20, R5, UR17, R20 ;  /* 0x0000001105147c24 */ /* 0x000fc4000f8e0214 */
[----:B0-----:R-:W-:Y:S02]  /*77d0*/  @P1 IMAD R15, R21, R22, R14 ;  /* 0x00000016150f1224 */ /* 0x001fe400078e020e */
[----:B------:R-:W-:Y:S01]  /*77e0*/  IMAD R19, R4, UR4, R19 ;  /* 0x0000000404137c24 */ /* 0x000fe2000f8e0213 */
[----:B------:R-:W-:Y:S01]  /*77f0*/  ULDC UR4, c[0x0][0x600] ;  /* 0x0001800000047ab9 */ /* 0x000fe20000000800 */
[----:B------:R-:W-:Y:S02]  /*7800*/  IMAD R15, R20, UR5, R15 ;  /* 0x00000005140f7c24 */ /* 0x000fe4000f8e020f */
[----:B------:R-:W-:Y:S02]  /*7810*/  IMAD R6, R19, UR4, R6 ;  /* 0x0000000413067c24 */ /* 0x000fe4000f8e0206 */
[----:B------:R-:W-:-:S03]  /*7820*/  IMAD.MOV.U32 R4, RZ, RZ, 0x1 ;  /* 0x00000001ff047424 */ /* 0x000fc600078e00ff */
[----:B------:R-:W-:Y:S02]  /*7830*/  SEL R20, R6, R15, !P1 ;  /* 0x0000000f06147207 */ /* 0x000fe40004800000 */
[----:B------:R-:W-:-:S07]  /*7840*/  SEL R19, R15, R6, !P1 ;  /* 0x000000060f137207 */ /* 0x000fce0004800000 */
.L_x_171:
[----:B------:R-:W-:Y:S05]  /*7850*/  BSYNC B1 ;  /* 0x0000000000017941 */ /* 0x000fea0003800000 */
.L_x_170:
[----:B------:R-:W-:-:S13]  /*7860*/  LOP3.LUT P1, RZ, R4, 0xff, RZ, 0xc0, !PT ;  /* 0x000000ff04ff7812 */ /* 0x000fda000782c0ff */
[----:B------:R-:W-:Y:S05]  /*7870*/  @P1 BRA `(.L_x_174) ;  /* 0xfffffff4004c1947 */ /* 0x000fea000383ffff */
[----:B------:R-:W-:Y:S05]  /*7880*/  BSYNC B0 ;  /* 0x0000000000007941 */ /* 0x000fea0003800000 */
.L_x_162:
[----:B------:R-:W-:-:S03]  /*7890*/  UMOV UR4, 0xffffffff ;  /* 0xffffffff00047882 */ /* 0x000fc60000000000 */
[----:B------:R-:W-:Y:S05]  /*78a0*/  BRA.DIV UR4, `(.L_x_175) ;  /* 0x0000000604847947 */ /* 0x000fea000b800000 */
[----:B------:R-:W-:-:S13]  /*78b0*/  ELECT P6, URZ, PT ;  /* 0x00000000003f782f */ /* 0x000fda00038c0000 */
.L_x_192:
[----:B------:R-:W-:Y:S04]  /*78c0*/  BSSY B0, `(.L_x_176) ;  /* 0x0000046000007945 */ /* 0x000fe80003800000 */
[----:B------:R-:W-:Y:S05]  /*78d0*/  @!P6 BRA `(.L_x_177) ;  /* 0x000000040010e947 */ /* 0x000fea0003800000 */
[----:B------:R-:W-:-:S04]  /*78e0*/  LOP3.LUT R18, R18, 0x2, RZ, 0xfc, !PT ;  /* 0x0000000212127812 */ /* 0x000fc800078efcff */
[----:B------:R-:W-:-:S13]  /*78f0*/  ISETP.NE.AND P0, PT, R18, 0x3, PT ;  /* 0x000000031200780c */ /* 0x000fda0003f05270 */
[----:B------:R-:W-:Y:S05]  /*7900*/  @!P0 BRA `(.L_x_178) ;  /* 0x0000000000048947 */ /* 0x000fea0003800000 */
[----:B------:R-:W-:Y:S01]  /*7910*/  BPT.TRAP 0x1 ;  /* 0x000000040000795c */ /* 0x000fe20000300000 */
.L_x_178:
[----:B------:R-:W0:Y:S01]  /*7920*/  S2R R3, SR_CgaCtaId ;  /* 0x0000000000037919 */ /* 0x000e220000008800 */
[----:B------:R-:W-:-:S04]  /*7930*/  MOV R2, 0x400 ;  /* 0x0000040000027802 */ /* 0x000fc80000000f00 */
[----:B0-----:R-:W-:Y:S02]  /*7940*/  LEA R3, R3, R2, 0x18 ;  /* 0x0000000203037211 */ /* 0x001fe400078ec0ff */
[----:B------:R-:W-:-:S03]  /*7950*/  SHF.L.U32 R2, R0, 0x1f, RZ ;  /* 0x0000001f00027819 */ /* 0x000fc600000006ff */
[----:B------:R-:W-:-:S04]  /*7960*/  VIADD R3, R3, 0x38 ;  /* 0x0000003803037836 */ /* 0x000fc80000000000 */
[C---:B------:R-:W-:Y:S02]  /*7970*/  IMAD R7, R12.reuse, 0x8, R3 ;  /* 0x000000080c077824 */ /* 0x040fe400078e0203 */
[----:B------:R-:W-:Y:S02]  /*7980*/  VIADD R12, R12, 0x1 ;  /* 0x000000010c0c7836 */ /* 0x000fe40000000000 */
[----:B------:R-:W0:Y:S03]  /*7990*/  SYNCS.PHASECHK.TRANS64.TRYWAIT P0, [R7+URZ], R2 ;  /* 0x00000002070075a7 */ /* 0x000e26000800017f */
[----:B------:R-:W-:-:S04]  /*79a0*/  ISETP.NE.AND P1, PT, R12, 0x7, PT ;  /* 0x000000070c00780c */ /* 0x000fc80003f25270 */
[----:B------:R-:W-:Y:S02]  /*79b0*/  SEL R5, RZ, 0x1, P1 ;  /* 0x00000001ff057807 */ /* 0x000fe40000800000 */
[----:B------:R-:W-:Y:S02]  /*79c0*/  SEL R12, R12, RZ, P1 ;  /* 0x000000ff0c0c7207 */ /* 0x000fe40000800000 */
[----:B------:R-:W-:-:S03]  /*79d0*/  LOP3.LUT R5, R0, R5, RZ, 0x3c, !PT ;  /* 0x0000000500057212 */ /* 0x000fc600078e3cff */
[----:B------:R-:W-:Y:S01]  /*79e0*/  IMAD R9, R12, 0x8, R3 ;  /* 0x000000080c097824 */ /* 0x000fe200078e0203 */
[----:B------:R-:W-:Y:S01]  /*79f0*/  SHF.L.U32 R4, R5, 0x1f, RZ ;  /* 0x0000001f05047819 */ /* 0x000fe200000006ff */
[----:B0-----:R-:W-:Y:S06]  /*7a00*/  @!P0 BRA `(.L_x_179) ;  /* 0x00000004004c8947 */ /* 0x001fec0003800000 */
.L_x_193:
[----:B------:R-:W1:Y:S01]  /*7a10*/  SYNCS.PHASECHK.TRANS64.TRYWAIT P0, [R9+URZ], R4 ;  /* 0x00000004090075a7 */ /* 0x000e62000800017f */
[----:B------:R-:W-:-:S05]  /*7a20*/  VIADD R0, R12, 0x1 ;  /* 0x000000010c007836 */ /* 0x000fca0000000000 */
[----:B------:R-:W-:-:S04]  /*7a30*/  ISETP.NE.AND P1, PT, R0, 0x7, PT ;  /* 0x000000070000780c */ /* 0x000fc80003f25270 */
[----:B0-----:R-:W-:Y:S02]  /*7a40*/  SEL R2, RZ, 0x1, P1 ;  /* 0x00000001ff027807 */ /* 0x001fe40000800000 */
[----:B------:R-:W-:Y:S02]  /*7a50*/  SEL R0, R0, RZ, P1 ;  /* 0x000000ff00007207 */ /* 0x000fe40000800000 */
[----:B------:R-:W-:-:S03]  /*7a60*/  LOP3.LUT R7, R5, R2, RZ, 0x3c, !PT ;  /* 0x0000000205077212 */ /* 0x000fc600078e3cff */
[----:B------:R-:W-:Y:S01]  /*7a70*/  IMAD R6, R0, 0x8, R3 ;  /* 0x0000000800067824 */ /* 0x000fe200078e0203 */
[----:B------:R-:W-:Y:S01]  /*7a80*/  SHF.L.U32 R5, R7, 0x1f, RZ ;  /* 0x0000001f07057819 */ /* 0x000fe200000006ff */
[----:B-1----:R-:W-:Y:S06]  /*7a90*/  @!P0 BRA `(.L_x_180) ;  /* 0x00000004003c8947 */ /* 0x002fec0003800000 */
.L_x_194:
[----:B------:R-:W1:Y:S01]  /*7aa0*/  SYNCS.PHASECHK.TRANS64.TRYWAIT P0, [R6+URZ], R5 ;  /* 0x00000005060075a7 */ /* 0x000e62000800017f */
[----:B------:R-:W-:-:S05]  /*7ab0*/  VIADD R0, R0, 0x1 ;  /* 0x0000000100007836 */ /* 0x000fca0000000000 */
[----:B------:R-:W-:-:S04]  /*7ac0*/  ISETP.NE.AND P1, PT, R0, 0x7, PT ;  /* 0x000000070000780c */ /* 0x000fc80003f25270 */
[----:B------:R-:W-:Y:S02]  /*7ad0*/  SEL R2, RZ, 0x1, P1 ;  /* 0x00000001ff027807 */ /* 0x000fe40000800000 */
[----:B------:R-:W-:Y:S02]  /*7ae0*/  SEL R0, R0, RZ, P1 ;  /* 0x000000ff00007207 */ /* 0x000fe40000800000 */
[----:B------:R-:W-:-:S03]  /*7af0*/  LOP3.LUT R7, R7, R2, RZ, 0x3c, !PT ;  /* 0x0000000207077212 */ /* 0x000fc600078e3cff */
[----:B0-----:R-:W-:Y:S01]  /*7b00*/  IMAD R9, R0, 0x8, R3 ;  /* 0x0000000800097824 */ /* 0x001fe200078e0203 */
[----:B------:R-:W-:Y:S01]  /*7b10*/  SHF.L.U32 R4, R7, 0x1f, RZ ;  /* 0x0000001f07047819 */ /* 0x000fe200000006ff */
[----:B-1----:R-:W-:Y:S06]  /*7b20*/  @!P0 BRA `(.L_x_181) ;  /* 0x00000004002c8947 */ /* 0x002fec0003800000 */
.L_x_195:
        /* <DEDUP_REMOVED lines=9> */
.L_x_196:
        /* <DEDUP_REMOVED lines=9> */
.L_x_197:
[----:B------:R-:W1:Y:S01]  /*7c50*/  SYNCS.PHASECHK.TRANS64.TRYWAIT P0, [R9+URZ], R4 ;  /* 0x00000004090075a7 */ /* 0x000e62000800017f */
[----:B------:R-:W-:-:S05]  /*7c60*/  VIADD R0, R0, 0x1 ;  /* 0x0000000100007836 */ /* 0x000fca0000000000 */
[----:B------:R-:W-:-:S04]  /*7c70*/  ISETP.NE.AND P1, PT, R0, 0x7, PT ;  /* 0x000000070000780c */ /* 0x000fc80003f25270 */
[----:B------:R-:W-:Y:S02]  /*7c80*/  SEL R2, RZ, 0x1, P1 ;  /* 0x00000001ff027807 */ /* 0x000fe40000800000 */
[----:B------:R-:W-:Y:S02]  /*7c90*/  SEL R0, R0, RZ, P1 ;  /* 0x000000ff00007207 */ /* 0x000fe40000800000 */
[----:B------:R-:W-:Y:S01]  /*7ca0*/  LOP3.LUT R2, R7, R2, RZ, 0x3c, !PT ;  /* 0x0000000207027212 */ /* 0x000fe200078e3cff */
[----:B-1----:R-:W-:Y:S06]  /*7cb0*/  @!P0 BRA `(.L_x_184) ;  /* 0x0000000400048947 */ /* 0x002fec0003800000 */
.L_x_198:
[----:B------:R-:W-:Y:S01]  /*7cc0*/  IMAD R3, R0, 0x8, R3 ;  /* 0x0000000800037824 */ /* 0x000fe200078e0203 */
[----:B------:R-:W-:-:S07]  /*7cd0*/  SHF.L.U32 R0, R2, 0x1f, RZ ;  /* 0x0000001f02007819 */ /* 0x000fce00000006ff */
.L_x_185:
[----:B--2---:R2:W3:Y:S02]  /*7ce0*/  SYNCS.PHASECHK.TRANS64.TRYWAIT P0, [R3+URZ], R0 ;  /* 0x00000000030075a7 */ /* 0x0044e4000800017f */
[----:B---3--:R-:W-:Y:S05]  /*7cf0*/  @!P0 NANOSLEEP.SYNCS 0x989680 ;  /* 0x009896800000895d */ /* 0x008fea0003900000 */
[----:B------:R-:W3:Y:S02]  /*7d00*/  @!P0 SYNCS.PHASECHK.TRANS64 P0, [R3+URZ], R0 ;  /* 0x00000000030085a7 */ /* 0x000ee4000800007f */
[----:B---3--:R-:W-:Y:S05]  /*7d10*/  @!P0 BRA `(.L_x_185) ;  /* 0xfffffffc00f08947 */ /* 0x008fea000383ffff */
.L_x_177:
[----:B------:R-:W-:Y:S05]  /*7d20*/  BSYNC B0 ;  /* 0x0000000000007941 */ /* 0x000fea0003800000 */
.L_x_176:
[----:B------:R-:W-:Y:S05]  /*7d30*/  EXIT ;  /* 0x000000000000794d */ /* 0x000fea0003800000 */
.L_x_17:
[----:B-1----:R1:W2:Y:S02]  /*7d40*/  SYNCS.PHASECHK.TRANS64.TRYWAIT P1, [R3+URZ], R0 ;  /* 0x00000000030075a7 */ /* 0x0022a4000802017f */
[----:B--2---:R-:W-:Y:S05]  /*7d50*/  @!P1 NANOSLEEP.SYNCS 0x989680 ;  /* 0x009896800000995d */ /* 0x004fea0003900000 */
[----:B------:R-:W2:Y:S02]  /*7d60*/  @!P1 SYNCS.PHASECHK.TRANS64 P1, [R3+URZ], R0 ;  /* 0x00000000030095a7 */ /* 0x000ea4000802007f */
[----:B--2---:R-:W-:Y:S05]  /*7d70*/  @!P1 BRA `(.L_x_17) ;  /* 0xfffffffc00f09947 */ /* 0x004fea000383ffff */
[----:B------:R-:W-:Y:S05]  /*7d80*/  BRA `(.L_x_16) ;  /* 0xffffff9400e07947 */ /* 0x000fea000383ffff */
.L_x_22:
[----:B-1----:R-:W-:-:S04]  /*7d90*/  IMAD.U32 R4, RZ, RZ, UR7 ;  /* 0x00000007ff047e24 */ /* 0x002fc8000f8e00ff */
[----:B------:R1:W2:Y:S03]  /*7da0*/  SYNCS.PHASECHK.TRANS64.TRYWAIT P1, [R4+URZ], R3 ;  /* 0x00000003040075a7 */ /* 0x0002a6000802017f */
[----:B--2---:R-:W-:Y:S05]  /*7db0*/  @!P1 NANOSLEEP.SYNCS 0x989680 ;  /* 0x009896800000995d */ /* 0x004fea0003900000 */
[----:B------:R-:W2:Y:S02]  /*7dc0*/  @!P1 SYNCS.PHASECHK.TRANS64 P1, [R4+URZ], R3 ;  /* 0x00000003040095a7 */ /* 0x000ea4000802007f */
[----:B--2---:R-:W-:Y:S05]  /*7dd0*/  @!P1 BRA `(.L_x_22) ;  /* 0xfffffffc00ec9947 */ /* 0x004fea000383ffff */
[----:B------:R-:W-:Y:S05]  /*7de0*/  BRA `(.L_x_21) ;  /* 0xffffff9800ac7947 */ /* 0x000fea000383ffff */
.L_x_163:
[----:B------:R-:W-:Y:S01]  /*7df0*/  BSSY B1, `(.L_x_186) ;  /* 0x0000006000017945 */ /* 0x000fe20003800000 */
[----:B------:R-:W-:-:S07]  /*7e00*/  IMAD.MOV.U32 R15, RZ, RZ, -0x1 ;  /* 0xffffffffff0f7424 */ /* 0x000fce00078e00ff */
[----:B------:R-:W-:Y:S05]  /*7e10*/  WARPSYNC.COLLECTIVE R15, `(.L_x_187) ;  /* 0x000000000f0c7348 */ /* 0x000fea0003c00000 */
[----:B------:R-:W-:Y:S02]  /*7e20*/  ELECT P6, UR62, PT ;  /* 0x00000000003e782f */ /* 0x000fe400038c0000 */
[----:B------:R-:W-:Y:S01]  /*7e30*/  MOV R14, UR62 ;  /* 0x0000003e000e7c02 */ /* 0x000fe20008000f00 */
[----:B------:R-:W-:Y:S10]  /*7e40*/  ENDCOLLECTIVE ;  /* 0x000000000000791b */ /* 0x000ff40003800000 */
.L_x_187:
[----:B------:R-:W-:Y:S05]  /*7e50*/  BSYNC B1 ;  /* 0x0000000000017941 */ /* 0x000fea0003800000 */
.L_x_186:
[----:B------:R-:W-:Y:S05]  /*7e60*/  BRA `(.L_x_188) ;  /* 0xffffffec00dc7947 */ /* 0x000fea000383ffff */
.L_x_166:
[----:B0-----:R0:W1:Y:S02]  /*7e70*/  SYNCS.PHASECHK.TRANS64.TRYWAIT P1, [R14+URZ+0x38], R7 ;  /* 0x000038070e0075a7 */ /* 0x001064000802017f */
[----:B-1----:R-:W-:Y:S05]  /*7e80*/  @!P1 NANOSLEEP.SYNCS 0x989680 ;  /* 0x009896800000995d */ /* 0x002fea0003900000 */
[----:B------:R-:W1:Y:S02]  /*7e90*/  @!P1 SYNCS.PHASECHK.TRANS64 P1, [R14+URZ+0x38], R7 ;  /* 0x000038070e0095a7 */ /* 0x000e64000802007f */
[----:B-1----:R-:W-:Y:S05]  /*7ea0*/  @!P1 BRA `(.L_x_166) ;  /* 0xfffffffc00f09947 */ /* 0x002fea000383ffff */
[----:B------:R-:W-:Y:S05]  /*7eb0*/  BRA `(.L_x_189) ;  /* 0xfffffff000107947 */ /* 0x000fea000383ffff */
.L_x_175:
[----:B------:R-:W-:Y:S01]  /*7ec0*/  BSSY B0, `(.L_x_190) ;  /* 0x0000006000007945 */ /* 0x000fe20003800000 */
[----:B------:R-:W-:-:S07]  /*7ed0*/  IMAD.MOV.U32 R15, RZ, RZ, -0x1 ;  /* 0xffffffffff0f7424 */ /* 0x000fce00078e00ff */
[----:B------:R-:W-:Y:S05]  /*7ee0*/  WARPSYNC.COLLECTIVE R15, `(.L_x_191) ;  /* 0x000000000f0c7348 */ /* 0x000fea0003c00000 */
[----:B------:R-:W-:Y:S02]  /*7ef0*/  ELECT P6, UR62, PT ;  /* 0x00000000003e782f */ /* 0x000fe400038c0000 */
[----:B------:R-:W-:Y:S01]  /*7f00*/  MOV R14, UR62 ;  /* 0x0000003e000e7c02 */ /* 0x000fe20008000f00 */
[----:B------:R-:W-:Y:S10]  /*7f10*/  ENDCOLLECTIVE ;  /* 0x000000000000791b */ /* 0x000ff40003800000 */
.L_x_191:
[----:B------:R-:W-:Y:S05]  /*7f20*/  BSYNC B0 ;  /* 0x0000000000007941 */ /* 0x000fea0003800000 */
.L_x_190:
[----:B------:R-:W-:Y:S05]  /*7f30*/  BRA `(.L_x_192) ;  /* 0xfffffff800607947 */ /* 0x000fea000383ffff */
.L_x_179:
[----:B0-----:R0:W1:Y:S02]  /*7f40*/  SYNCS.PHASECHK.TRANS64.TRYWAIT P0, [R7+URZ], R2 ;  /* 0x00000002070075a7 */ /* 0x001064000800017f */
[----:B-1----:R-:W-:Y:S05]  /*7f50*/  @!P0 NANOSLEEP.SYNCS 0x989680 ;  /* 0x009896800000895d */ /* 0x002fea0003900000 */
[----:B------:R-:W1:Y:S02]  /*7f60*/  @!P0 SYNCS.PHASECHK.TRANS64 P0, [R7+URZ], R2 ;  /* 0x00000002070085a7 */ /* 0x000e64000800007f */
[----:B-1----:R-:W-:Y:S05]  /*7f70*/  @!P0 BRA `(.L_x_179) ;  /* 0xfffffffc00f08947 */ /* 0x002fea000383ffff */
[----:B------:R-:W-:Y:S05]  /*7f80*/  BRA `(.L_x_193) ;  /* 0xfffffff800a07947 */ /* 0x000fea000383ffff */
.L_x_180:
[----:B0-----:R0:W1:Y:S02]  /*7f90*/  SYNCS.PHASECHK.TRANS64.TRYWAIT P0, [R9+URZ], R4 ;  /* 0x00000004090075a7 */ /* 0x001064000800017f */
[----:B-1----:R-:W-:Y:S05]  /*7fa0*/  @!P0 NANOSLEEP.SYNCS 0x989680 ;  /* 0x009896800000895d */ /* 0x002fea0003900000 */
[----:B------:R-:W1:Y:S02]  /*7fb0*/  @!P0 SYNCS.PHASECHK.TRANS64 P0, [R9+URZ], R4 ;  /* 0x00000004090085a7 */ /* 0x000e64000800007f */
[----:B-1----:R-:W-:Y:S05]  /*7fc0*/  @!P0 BRA `(.L_x_180) ;  /* 0xfffffffc00f08947 */ /* 0x002fea000383ffff */
[----:B------:R-:W-:Y:S05]  /*7fd0*/  BRA `(.L_x_194) ;  /* 0xfffffff800b07947 */ /* 0x000fea000383ffff */
.L_x_181:
[----:B0-----:R0:W1:Y:S02]  /*7fe0*/  SYNCS.PHASECHK.TRANS64.TRYWAIT P0, [R6+URZ], R5 ;  /* 0x00000005060075a7 */ /* 0x001064000800017f */
[----:B-1----:R-:W-:Y:S05]  /*7ff0*/  @!P0 NANOSLEEP.SYNCS 0x989680 ;  /* 0x009896800000895d */ /* 0x002fea0003900000 */
[----:B------:R-:W1:Y:S02]  /*8000*/  @!P0 SYNCS.PHASECHK.TRANS64 P0, [R6+URZ], R5 ;  /* 0x00000005060085a7 */ /* 0x000e64000800007f */
[----:B-1----:R-:W-:Y:S05]  /*8010*/  @!P0 BRA `(.L_x_181) ;  /* 0xfffffffc00f08947 */ /* 0x002fea000383ffff */
[----:B------:R-:W-:Y:S05]  /*8020*/  BRA `(.L_x_195) ;  /* 0xfffffff800c07947 */ /* 0x000fea000383ffff */
.L_x_182:
[----:B0-----:R0:W1:Y:S02]  /*8030*/  SYNCS.PHASECHK.TRANS64.TRYWAIT P0, [R9+URZ], R4 ;  /* 0x00000004090075a7 */ /* 0x001064000800017f */
[----:B-1----:R-:W-:Y:S05]  /*8040*/  @!P0 NANOSLEEP.SYNCS 0x989680 ;  /* 0x009896800000895d */ /* 0x002fea0003900000 */
[----:B------:R-:W1:Y:S02]  /*8050*/  @!P0 SYNCS.PHASECHK.TRANS64 P0, [R9+URZ], R4 ;  /* 0x00000004090085a7 */ /* 0x000e64000800007f */
[----:B-1----:R-:W-:Y:S05]  /*8060*/  @!P0 BRA `(.L_x_182) ;  /* 0xfffffffc00f08947 */ /* 0x002fea000383ffff */
[----:B------:R-:W-:Y:S05]  /*8070*/  BRA `(.L_x_196) ;  /* 0xfffffff800d07947 */ /* 0x000fea000383ffff */
.L_x_183:
[----:B0-----:R0:W1:Y:S02]  /*8080*/  SYNCS.PHASECHK.TRANS64.TRYWAIT P0, [R6+URZ], R5 ;  /* 0x00000005060075a7 */ /* 0x001064000800017f */
[----:B-1----:R-:W-:Y:S05]  /*8090*/  @!P0 NANOSLEEP.SYNCS 0x989680 ;  /* 0x009896800000895d */ /* 0x002fea0003900000 */
[----:B------:R-:W1:Y:S02]  /*80a0*/  @!P0 SYNCS.PHASECHK.TRANS64 P0, [R6+URZ], R5 ;  /* 0x00000005060085a7 */ /* 0x000e64000800007f */
[----:B-1----:R-:W-:Y:S05]  /*80b0*/  @!P0 BRA `(.L_x_183) ;  /* 0xfffffffc00f08947 */ /* 0x002fea000383ffff */
[----:B------:R-:W-:Y:S05]  /*80c0*/  BRA `(.L_x_197) ;  /* 0xfffffff800e07947 */ /* 0x000fea000383ffff */
.L_x_184:
[----:B-1----:R1:W2:Y:S02]  /*80d0*/  SYNCS.PHASECHK.TRANS64.TRYWAIT P0, [R9+URZ], R4 ;  /* 0x00000004090075a7 */ /* 0x0022a4000800017f */
[----:B--2---:R-:W-:Y:S05]  /*80e0*/  @!P0 NANOSLEEP.SYNCS 0x989680 ;  /* 0x009896800000895d */ /* 0x004fea0003900000 */
[----:B------:R-:W2:Y:S02]  /*80f0*/  @!P0 SYNCS.PHASECHK.TRANS64 P0, [R9+URZ], R4 ;  /* 0x00000004090085a7 */ /* 0x000ea4000800007f */
[----:B--2---:R-:W-:Y:S05]  /*8100*/  @!P0 BRA `(.L_x_184) ;  /* 0xfffffffc00f08947 */ /* 0x004fea000383ffff */
[----:B------:R-:W-:Y:S05]  /*8110*/  BRA `(.L_x_198) ;  /* 0xfffffff800e87947 */ /* 0x000fea000383ffff */
.L_x_199:
[----:B------:R-:W-:-:S00]  /*8120*/  BRA `(.L_x_199) ;  /* 0xfffffffc00fc7947 */ /* 0x000fc0000383ffff */
[----:B------:R-:W-:-:S00]  /*8130*/  NOP ;  /* 0x0000000000007918 */ /* 0x000fc00000000000 */
        /* <DEDUP_REMOVED lines=12> */
.L_x_200:


//--------------------- .nv.global.init           --------------------------
	.section	.nv.global.init,"aw",@progbits
.nv.global.init:
	.type		$str$22,@object
	.size		$str$22,($str$23 - $str$22)
$str$22:
        /*0000*/ 	.byte	0x6b, 0x5f, 0x74, 0x69, 0x6c, 0x65, 0x5f, 0x63, 0x6f, 0x75, 0x6e, 0x74, 0x20, 0x3e, 0x3d, 0x20
        /*0010*/ 	.byte	0x31, 0x00
	.type		$str$23,@object
	.size		$str$23,(__unnamed_1 - $str$23)
$str$23:
        /*0012*/ 	.byte	0x2f, 0x74, 0x6d, 0x70, 0x2f, 0x63, 0x75, 0x74, 0x6c, 0x61, 0x73, 0x73, 0x5f, 0x73, 0x77, 0x65
        /*0022*/ 	.byte	0x65, 0x70, 0x5f, 0x73, 0x72, 0x63, 0x2f, 0x69, 0x6e, 0x63, 0x6c, 0x75, 0x64, 0x65, 0x2f, 0x63
        /*0032*/ 	.byte	0x75, 0x74, 0x6c, 0x61, 0x73, 0x73, 0x2f, 0x67, 0x65, 0x6d, 0x6d, 0x2f, 0x63, 0x6f, 0x6c, 0x6c
        /*0042*/ 	.byte	0x65, 0x63, 0x74, 0x69, 0x76, 0x65, 0x2f, 0x73, 0x6d, 0x39, 0x30, 0x5f, 0x6d, 0x6d, 0x61, 0x5f
        /*0052*/ 	.byte	0x74, 0x6d, 0x61, 0x5f, 0x67, 0x6d, 0x6d, 0x61, 0x5f, 0x73, 0x73, 0x5f, 0x77, 0x61, 0x72, 0x70
        /*0062*/ 	.byte	0x73, 0x70, 0x65, 0x63, 0x69, 0x61, 0x6c, 0x69, 0x7a, 0x65, 0x64, 0x2e, 0x68, 0x70, 0x70, 0x00
	.type		__unnamed_1,@object
	.size		__unnamed_1,(.L_0 - __unnamed_1)
__unnamed_1:
        /*0072*/ 	.byte	0x76, 0x6f, 0x69, 0x64, 0x20, 0x63, 0x75, 0x74, 0x6c, 0x61, 0x73, 0x73, 0x3a, 0x3a, 0x67, 0x65
        /* <DEDUP_REMOVED lines=180> */
        /*0bc2*/ 	.byte	0x69, 0x74, 0x79, 0x5d, 0x00
.L_0:


//--------------------- .nv.shared._ZN7cutlass13device_kernelINS_4gemm6kernel13GemmUniversalIN4cute5tupleIJiiiiEEENS1_10collective13CollectiveMmaINS1_34MainloopSm90TmaGmmaWarpSpecializedILi7ENS5_IJNS4_1CILi1EEESB_SB_EEENS1_35KernelTmaWarpSpecializedCooperativeEEENS5_IJNSA_ILi128EEESF_NSA_ILi64EEEEEENS_10bfloat16_tENS5_IJlSB_lEEESI_SJ_NS4_8TiledMMAINS4_8MMA_AtomIJNS4_4SM904GMMA28MMA_64x128x16_F32BF16BF16_SSILNSN_5MajorE0ELSP_0ELNSN_7ScaleInE1ELSQ_1EEEEEENS4_6LayoutINS5_IJNSA_ILi2EEESB_SB_EEENS5_IJSB_NSA_ILi0EEESW_EEEEENS5_IJNS4_10UnderscoreESZ_SZ_EEEEENS4_13SM90_TMA_LOADENS4_14ComposedLayoutINS4_7SwizzleILi3ELi4ELi3EEENS4_18smem_ptr_flag_bitsILi16EEENST_INS5_IJNSA_ILi8EEESG_EEENS5_IJSG_SB_EEEEEEEvNS4_8identityES12_S1C_vS1D_EENS_8epilogue10collective6detail29Sm90TmaWarpSpecializedAdapterINS1G_15DefaultEpilogueISI_SJ_SJ_NS1F_6thread17LinearCombinationISI_Li1EffLNS1K_9ScaleType4KindE0ELNS_15FloatRoundStyleE2ESI_EENS1_15EpilogueDefaultEEEEEvvEEEEvNT_6ParamsE --------------------------
	.section	.nv.shared._ZN7cutlass13device_kernelINS_4gemm6kernel13GemmUniversalIN4cute5tupleIJiiiiEEENS1_10collective13CollectiveMmaINS1_34MainloopSm90TmaGmmaWarpSpecializedILi7ENS5_IJNS4_1CILi1EEESB_SB_EEENS1_35KernelTmaWarpSpecializedCooperativeEEENS5_IJNSA_ILi128EEESF_NSA_ILi64EEEEEENS_10bfloat16_tENS5_IJlSB_lEEESI_SJ_NS4_8TiledMMAINS4_8MMA_AtomIJNS4_4SM904GMMA28MMA_64x128x16_F32BF16BF16_SSILNSN_5MajorE0ELSP_0ELNSN_7ScaleInE1ELSQ_1EEEEEENS4_6LayoutINS5_IJNSA_ILi2EEESB_SB_EEENS5_IJSB_NSA_ILi0EEESW_EEEEENS5_IJNS4_10UnderscoreESZ_SZ_EEEEENS4_13SM90_TMA_LOADENS4_14ComposedLayoutINS4_7SwizzleILi3ELi4ELi3EEENS4_18smem_ptr_flag_bitsILi16EEENST_INS5_IJNSA_ILi8EEESG_EEENS5_IJSG_SB_EEEEEEEvNS4_8identityES12_S1C_vS1D_EENS_8epilogue10collective6detail29Sm90TmaWarpSpecializedAdapterINS1G_15DefaultEpilogueISI_SJ_SJ_NS1F_6thread17LinearCombinationISI_Li1EffLNS1K_9ScaleType4KindE0ELNS_15FloatRoundStyleE2ESI_EENS1_15EpilogueDefaultEEEEEvvEEEEvNT_6ParamsE,"aw",@nobits
	.sectionflags	@""
	.align	16
	.zero		1024


//--------------------- .nv.shared.reserved.0     --------------------------
	.section	.nv.shared.reserved.0,"aw",@nobits
	.weak		__nv_reservedSMEM_offset_0_alias
	.size		__nv_reservedSMEM_offset_0_alias, 0, 0
	.other		__nv_reservedSMEM_offset_0_alias,@"STO_CUDA_RESERVED_SHARED STV_DEFAULT"
__nv_reservedSMEM_offset_0_alias:
	.zero		0


//--------------------- .nv.global                --------------------------
	.section	.nv.global,"aw",@nobits
.nv.global:
	.type		_ZN40_INTERNAL_0100af1c_4_k_cu_05c0aa41_235204cute1_E,@object
	.size		_ZN40_INTERNAL_0100af1c_4_k_cu_05c0aa41_235204cute1_E,(_ZN40_INTERNAL_0100af1c_4_k_cu_05c0aa41_235204cuda3std3__45__cpo6cbeginE - _ZN40_INTERNAL_0100af1c_4_k_cu_05c0aa41_235204cute1_E)
_ZN40_INTERNAL_0100af1c_4_k_cu_05c0aa41_235204cute1_E:
	.zero		1
	.type		_ZN40_INTERNAL_0100af1c_4_k_cu_05c0aa41_235204cuda3std3__45__cpo6cbeginE,@object
	.size		_ZN40_INTERNAL_0100af1c_4_k_cu_05c0aa41_235204cuda3std3__45__cpo6cbeginE,(_ZN40_INTERNAL_0100af1c_4_k_cu_05c0aa41_235204cuda3std3__48in_placeE - _ZN40_INTERNAL_0100af1c_4_k_cu_05c0aa41_235204cuda3std3__45__cpo6cbeginE)
_ZN40_INTERNAL_0100af1c_4_k_cu_05c0aa41_235204cuda3std3__45__cpo6cbeginE:
	.zero		1
	.type		_ZN40_INTERNAL_0100af1c_4_k_cu_05c0aa41_235204cuda3std3__48in_placeE,@object
	.size		_ZN40_INTERNAL_0100af1c_4_k_cu_05c0aa41_235204cuda3std3__48in_placeE,(_ZN40_INTERNAL_0100af1c_4_k_cu_05c0aa41_235204cuda3std6ranges3__45__cpo9iter_moveE - _ZN40_INTERNAL_0100af1c_4_k_cu_05c0aa41_235204cuda3std3__48in_placeE)
_ZN40_INTERNAL_0100af1c_4_k_cu_05c0aa41_235204cuda3std3__48in_placeE:
	.zero		1
	.type		_ZN40_INTERNAL_0100af1c_4_k_cu_05c0aa41_235204cuda3std6ranges3__45__cpo9iter_moveE,@object
	.size		_ZN40_INTERNAL_0100af1c_4_k_cu_05c0aa41_235204cuda3std6ranges3__45__cpo9iter_moveE,(_ZN40_INTERNAL_0100af1c_4_k_cu_05c0aa41_235204cuda3std3__45__cpo5beginE - _ZN40_INTERNAL_0100af1c_4_k_cu_05c0aa41_235204cuda3std6ranges3__45__cpo9iter_moveE)
_ZN40_INTERNAL_0100af1c_4_k_cu_05c0aa41_235204cuda3std6ranges3__45__cpo9iter_moveE:
	.zero		1
	.type		_ZN40_INTERNAL_0100af1c_4_k_cu_05c0aa41_235204cuda3std3__45__cpo5beginE,@object
	.size		_ZN40_INTERNAL_0100af1c_4_k_cu_05c0aa41_235204cuda3std3__45__cpo5beginE,(_ZN40_INTERNAL_0100af1c_4_k_cu_05c0aa41_235204cuda3std3__442_GLOBAL__N__0100af1c_4_k_cu_05c0aa41_235206ignoreE - _ZN40_INTERNAL_0100af1c_4_k_cu_05c0aa41_235204cuda3std3__45__cpo5beginE)
_ZN40_INTERNAL_0100af1c_4_k_cu_05c0aa41_235204cuda3std3__45__cpo5beginE:
	.zero		1
	.type		_ZN40_INTERNAL_0100af1c_4_k_cu_05c0aa41_235204cuda3std3__442_GLOBAL__N__0100af1c_4_k_cu_05c0aa41_235206ignoreE,@object
	.size		_ZN40_INTERNAL_0100af1c_4_k_cu_05c0aa41_235204cuda3std3__442_GLOBAL__N__0100af1c_4_k_cu_05c0aa41_235206ignoreE,(_ZN40_INTERNAL_0100af1c_4_k_cu_05c0aa41_235204cute7productE - _ZN40_INTERNAL_0100af1c_4_k_cu_05c0aa41_235204cuda3std3__442_GLOBAL__N__0100af1c_4_k_cu_05c0aa41_235206ignoreE)
_ZN40_INTERNAL_0100af1c_4_k_cu_05c0aa41_235204cuda3std3__442_GLOBAL__N__0100af1c_4_k_cu_05c0aa41_235206ignoreE:
	.zero		1
	.type		_ZN40_INTERNAL_0100af1c_4_k_cu_05c0aa41_235204cute7productE,@object
	.size		_ZN40_INTERNAL_0100af1c_4_k_cu_05c0aa41_235204cute7productE,(_ZN40_INTERNAL_0100af1c_4_k_cu_05c0aa41_235204cuda3std3__45__cpo3endE - _ZN40_INTERNAL_0100af1c_4_k_cu_05c0aa41_235204cute7productE)
_ZN40_INTERNAL_0100af1c_4_k_cu_05c0aa41_235204cute7productE:
	.zero		1
	.type		_ZN40_INTERNAL_0100af1c_4_k_cu_05c0aa41_235204cuda3std3__45__cpo3endE,@object
	.size		_ZN40_INTERNAL_0100af1c_4_k_cu_05c0aa41_235204cuda3std3__45__cpo3endE,(_ZN40_INTERNAL_0100af1c_4_k_cu_05c0aa41_235204cuda3std3__419piecewise_constructE - _ZN40_INTERNAL_0100af1c_4_k_cu_05c0aa41_235204cuda3std3__45__cpo3endE)
_ZN40_INTERNAL_0100af1c_4_k_cu_05c0aa41_235204cuda3std3__45__cpo3endE:
	.zero		1
	.type		_ZN40_INTERNAL_0100af1c_4_k_cu_05c0aa41_235204cuda3std3__419piecewise_constructE,@object
	.size		_ZN40_INTERNAL_0100af1c_4_k_cu_05c0aa41_235204cuda3std3__419piecewise_constructE,(_ZN40_INTERNAL_0100af1c_4_k_cu_05c0aa41_235204cuda3std3__45__cpo4cendE - _ZN40_INTERNAL_0100af1c_4_k_cu_05c0aa41_235204cuda3std3__419piecewise_constructE)
_ZN40_INTERNAL_0100af1c_4_k_cu_05c0aa41_235204cuda3std3__419piecewise_constructE:
	.zero		1
	.type		_ZN40_INTERNAL_0100af1c_4_k_cu_05c0aa41_235204cuda3std3__45__cpo4cendE,@object
	.size		_ZN40_INTERNAL_0100af1c_4_k_cu_05c0aa41_235204cuda3std3__45__cpo4cendE,(_ZN40_INTERNAL_0100af1c_4_k_cu_05c0aa41_235204cuda3std6ranges3__45__cpo4swapE - _ZN40_INTERNAL_0100af1c_4_k_cu_05c0aa41_235204cuda3std3__45__cpo4cendE)
_ZN40_INTERNAL_0100af1c_4_k_cu_05c0aa41_235204cuda3std3__45__cpo4cendE:
	.zero		1
	.type		_ZN40_INTERNAL_0100af1c_4_k_cu_05c0aa41_235204cuda3std6ranges3__45__cpo4swapE,@object
	.size		_ZN40_INTERNAL_0100af1c_4_k_cu_05c0aa41_235204cuda3std6ranges3__45__cpo4swapE,(.L_8 - _ZN40_INTERNAL_0100af1c_4_k_cu_05c0aa41_235204cuda3std6ranges3__45__cpo4swapE)
_ZN40_INTERNAL_0100af1c_4_k_cu_05c0aa41_235204cuda3std6ranges3__45__cpo4swapE:
	.zero		1
.L_8:


//--------------------- .nv.constant0._ZN7cutlass13device_kernelINS_4gemm6kernel13GemmUniversalIN4cute5tupleIJiiiiEEENS1_10collective13CollectiveMmaINS1_34MainloopSm90TmaGmmaWarpSpecializedILi7ENS5_IJNS4_1CILi1EEESB_SB_EEENS1_35KernelTmaWarpSpecializedCooperativeEEENS5_IJNSA_ILi128EEESF_NSA_ILi64EEEEEENS_10bfloat16_tENS5_IJlSB_lEEESI_SJ_NS4_8TiledMMAINS4_8MMA_AtomIJNS4_4SM904GMMA28MMA_64x128x16_F32BF16BF16_SSILNSN_5MajorE0ELSP_0ELNSN_7ScaleInE1ELSQ_1EEEEEENS4_6LayoutINS5_IJNSA_ILi2EEESB_SB_EEENS5_IJSB_NSA_ILi0EEESW_EEEEENS5_IJNS4_10UnderscoreESZ_SZ_EEEEENS4_13SM90_TMA_LOADENS4_14ComposedLayoutINS4_7SwizzleILi3ELi4ELi3EEENS4_18smem_ptr_flag_bitsILi16EEENST_INS5_IJNSA_ILi8EEESG_EEENS5_IJSG_SB_EEEEEEEvNS4_8identityES12_S1C_vS1D_EENS_8epilogue10collective6detail29Sm90TmaWarpSpecializedAdapterINS1G_15DefaultEpilogueISI_SJ_SJ_NS1F_6thread17LinearCombinationISI_Li1EffLNS1K_9ScaleType4KindE0ELNS_15FloatRoundStyleE2ESI_EENS1_15EpilogueDefaultEEEEEvvEEEEvNT_6ParamsE --------------------------
	.section	.nv.constant0._ZN7cutlass13device_kernelINS_4gemm6kernel13GemmUniversalIN4cute5tupleIJiiiiEEENS1_10collective13CollectiveMmaINS1_34MainloopSm90TmaGmmaWarpSpecializedILi7ENS5_IJNS4_1CILi1EEESB_SB_EEENS1_35KernelTmaWarpSpecializedCooperativeEEENS5_IJNSA_ILi128EEESF_NSA_ILi64EEEEEENS_10bfloat16_tENS5_IJlSB_lEEESI_SJ_NS4_8TiledMMAINS4_8MMA_AtomIJNS4_4SM904GMMA28MMA_64x128x16_F32BF16BF16_SSILNSN_5MajorE0ELSP_0ELNSN_7ScaleInE1ELSQ_1EEEEEENS4_6LayoutINS5_IJNSA_ILi2EEESB_SB_EEENS5_IJSB_NSA_ILi0EEESW_EEEEENS5_IJNS4_10UnderscoreESZ_SZ_EEEEENS4_13SM90_TMA_LOADENS4_14ComposedLayoutINS4_7SwizzleILi3ELi4ELi3EEENS4_18smem_ptr_flag_bitsILi16EEENST_INS5_IJNSA_ILi8EEESG_EEENS5_IJSG_SB_EEEEEEEvNS4_8identityES12_S1C_vS1D_EENS_8epilogue10collective6detail29Sm90TmaWarpSpecializedAdapterINS1G_15DefaultEpilogueISI_SJ_SJ_NS1F_6thread17LinearCombinationISI_Li1EffLNS1K_9ScaleType4KindE0ELNS_15FloatRoundStyleE2ESI_EENS1_15EpilogueDefaultEEEEEvvEEEEvNT_6ParamsE,"a",@progbits
	.sectionflags	@""
	.align	4
.nv.constant0._ZN7cutlass13device_kernelINS_4gemm6kernel13GemmUniversalIN4cute5tupleIJiiiiEEENS1_10collective13CollectiveMmaINS1_34MainloopSm90TmaGmmaWarpSpecializedILi7ENS5_IJNS4_1CILi1EEESB_SB_EEENS1_35KernelTmaWarpSpecializedCooperativeEEENS5_IJNSA_ILi128EEESF_NSA_ILi64EEEEEENS_10bfloat16_tENS5_IJlSB_lEEESI_SJ_NS4_8TiledMMAINS4_8MMA_AtomIJNS4_4SM904GMMA28MMA_64x128x16_F32BF16BF16_SSILNSN_5MajorE0ELSP_0ELNSN_7ScaleInE1ELSQ_1EEEEEENS4_6LayoutINS5_IJNSA_ILi2EEESB_SB_EEENS5_IJSB_NSA_ILi0EEESW_EEEEENS5_IJNS4_10UnderscoreESZ_SZ_EEEEENS4_13SM90_TMA_LOADENS4_14ComposedLayoutINS4_7SwizzleILi3ELi4ELi3EEENS4_18smem_ptr_flag_bitsILi16EEENST_INS5_IJNSA_ILi8EEESG_EEENS5_IJSG_SB_EEEEEEEvNS4_8identityES12_S1C_vS1D_EENS_8epilogue10collective6detail29Sm90TmaWarpSpecializedAdapterINS1G_15DefaultEpilogueISI_SJ_SJ_NS1F_6thread17LinearCombinationISI_Li1EffLNS1K_9ScaleType4KindE0ELNS_15FloatRoundStyleE2ESI_EENS1_15EpilogueDefaultEEEEEvvEEEEvNT_6ParamsE:
	.zero		1664


//--------------------- SYMBOLS --------------------------

	.type		.nv.reservedSmem.offset0,@object
	.size		.nv.reservedSmem.offset0,0x4
	.type		__assertfail,@function
